	.target	sm_90a

	.elftype	@"ET_EXEC"


//--------------------- .note.nv.tkinfo           --------------------------
	.section	.note.nv.tkinfo,"",@"SHT_NOTE"
	.sectionflags	@"SHF_NOTE_NV_TKINFO"
	.tkinfo
        /*0018*/ 	.word	0x00000002
        /*0030*/ 	.string	""
        /*0030*/ 	.string	"ptxas"
        /*0030*/ 	.string	"Cuda compilation tools, release 13.0, V13.0.88"
        /*0030*/ 	.string	"Build cuda_13.0.r13.0/compiler.36424714_0"
        /*0030*/ 	.string	"-arch sm_90a -m 64 "



//--------------------- .note.nv.cuinfo           --------------------------
	.section	.note.nv.cuinfo,"",@"SHT_NOTE"
	.sectionflags	@"SHF_NOTE_NV_CUINFO"
        /*0018*/ 	.short	0x0002
        /*001a*/ 	.short	0x005a
        /*001c*/ 	.short	0x0082
	.zero		2


//--------------------- .nv.info                  --------------------------
	.section	.nv.info,"",@"SHT_CUDA_INFO"
	.align	4


	//----- nvinfo : EIATTR_REGCOUNT
	.align		4
        /*0000*/ 	.byte	0x04, 0x2f
        /*0002*/ 	.short	(.L_15 - .L_14)
	.align		4
.L_14:
        /*0004*/ 	.word	index@(_ZN7cutlass13device_kernelINS_4gemm6kernel13GemmUniversalIN4cute5tupleIJiiiiEEENS1_10collective13CollectiveMmaINS1_34MainloopSm90TmaGmmaWarpSpecializedILi5ENS5_IJNS4_1CILi1EEESB_SB_EEENS1_35KernelTmaWarpSpecializedCooperativeEEENS5_IJNSA_ILi128EEENSA_ILi64EEENSA_ILi32EEEEEEaNS5_IJlSB_lEEEaSJ_NS4_8TiledMMAINS4_8MMA_AtomIJNS4_4SM904GMMA26MMA_64x64x32_S32S8S8_SS_TNEEEENS4_6LayoutINS5_IJNSA_ILi2EEESB_SB_EEENS5_IJSB_NSA_ILi0EEEST_EEEEENS5_IJNS4_10UnderscoreESW_SW_EEEEENS4_13SM90_TMA_LOADENS4_14ComposedLayoutINS4_7SwizzleILi1ELi4ELi3EEENS4_18smem_ptr_flag_bitsILi8EEENSQ_INS5_IJNSA_ILi8EEESH_EEENS5_IJSH_SB_EEEEEEEvNS4_8identityESZ_S19_vS1A_EENS_8epilogue10collective6detail29Sm90TmaWarpSpecializedAdapterINS1D_15DefaultEpilogueIaSJ_SJ_NS1C_6thread17LinearCombinationIaLi1EiiLNS1H_9ScaleType4KindE0ELNS_15FloatRoundStyleE2EaEENS1_15EpilogueDefaultEEEEEvvEEEEvNT_6ParamsE)
        /*0008*/ 	.word	0x000000a8


	//----- nvinfo : EIATTR_FRAME_SIZE
	.align		4
.L_15:
        /*000c*/ 	.byte	0x04, 0x11
        /*000e*/ 	.short	(.L_17 - .L_16)
	.align		4
.L_16:
        /*0010*/ 	.word	index@(_ZN7cutlass13device_kernelINS_4gemm6kernel13GemmUniversalIN4cute5tupleIJiiiiEEENS1_10collective13CollectiveMmaINS1_34MainloopSm90TmaGmmaWarpSpecializedILi5ENS5_IJNS4_1CILi1EEESB_SB_EEENS1_35KernelTmaWarpSpecializedCooperativeEEENS5_IJNSA_ILi128EEENSA_ILi64EEENSA_ILi32EEEEEEaNS5_IJlSB_lEEEaSJ_NS4_8TiledMMAINS4_8MMA_AtomIJNS4_4SM904GMMA26MMA_64x64x32_S32S8S8_SS_TNEEEENS4_6LayoutINS5_IJNSA_ILi2EEESB_SB_EEENS5_IJSB_NSA_ILi0EEEST_EEEEENS5_IJNS4_10UnderscoreESW_SW_EEEEENS4_13SM90_TMA_LOADENS4_14ComposedLayoutINS4_7SwizzleILi1ELi4ELi3EEENS4_18smem_ptr_flag_bitsILi8EEENSQ_INS5_IJNSA_ILi8EEESH_EEENS5_IJSH_SB_EEEEEEEvNS4_8identityESZ_S19_vS1A_EENS_8epilogue10collective6detail29Sm90TmaWarpSpecializedAdapterINS1D_15DefaultEpilogueIaSJ_SJ_NS1C_6thread17LinearCombinationIaLi1EiiLNS1H_9ScaleType4KindE0ELNS_15FloatRoundStyleE2EaEENS1_15EpilogueDefaultEEEEEvvEEEEvNT_6ParamsE)
        /*0014*/ 	.word	0x00000000


	//----- nvinfo : EIATTR_MIN_STACK_SIZE
	.align		4
.L_17:
        /*0018*/ 	.byte	0x04, 0x12
        /*001a*/ 	.short	(.L_19 - .L_18)
	.align		4
.L_18:
        /*001c*/ 	.word	index@(_ZN7cutlass13device_kernelINS_4gemm6kernel13GemmUniversalIN4cute5tupleIJiiiiEEENS1_10collective13CollectiveMmaINS1_34MainloopSm90TmaGmmaWarpSpecializedILi5ENS5_IJNS4_1CILi1EEESB_SB_EEENS1_35KernelTmaWarpSpecializedCooperativeEEENS5_IJNSA_ILi128EEENSA_ILi64EEENSA_ILi32EEEEEEaNS5_IJlSB_lEEEaSJ_NS4_8TiledMMAINS4_8MMA_AtomIJNS4_4SM904GMMA26MMA_64x64x32_S32S8S8_SS_TNEEEENS4_6LayoutINS5_IJNSA_ILi2EEESB_SB_EEENS5_IJSB_NSA_ILi0EEEST_EEEEENS5_IJNS4_10UnderscoreESW_SW_EEEEENS4_13SM90_TMA_LOADENS4_14ComposedLayoutINS4_7SwizzleILi1ELi4ELi3EEENS4_18smem_ptr_flag_bitsILi8EEENSQ_INS5_IJNSA_ILi8EEESH_EEENS5_IJSH_SB_EEEEEEEvNS4_8identityESZ_S19_vS1A_EENS_8epilogue10collective6detail29Sm90TmaWarpSpecializedAdapterINS1D_15DefaultEpilogueIaSJ_SJ_NS1C_6thread17LinearCombinationIaLi1EiiLNS1H_9ScaleType4KindE0ELNS_15FloatRoundStyleE2EaEENS1_15EpilogueDefaultEEEEEvvEEEEvNT_6ParamsE)
        /*0020*/ 	.word	0x00000000
.L_19:


//--------------------- .nv.compat                --------------------------
	.section	.nv.compat,"",@"SHT_CUDA_COMPAT_INFO"
	.align	4
        /*0000*/ 	.byte	0x02, 0x09, 0x01, 0x00, 0x02, 0x02, 0x04, 0x00, 0x02, 0x05, 0x05, 0x00, 0x03, 0x07, 0x01, 0x01
        /*0010*/ 	.byte	0x02, 0x03, 0x01, 0x00, 0x02, 0x06, 0x01, 0x00, 0x04, 0x0b, 0x08, 0x00, 0x00, 0x00, 0x00, 0x00
        /*0020*/ 	.byte	0x00, 0x00, 0x00, 0x00


//--------------------- .nv.info._ZN7cutlass13device_kernelINS_4gemm6kernel13GemmUniversalIN4cute5tupleIJiiiiEEENS1_10collective13CollectiveMmaINS1_34MainloopSm90TmaGmmaWarpSpecializedILi5ENS5_IJNS4_1CILi1EEESB_SB_EEENS1_35KernelTmaWarpSpecializedCooperativeEEENS5_IJNSA_ILi128EEENSA_ILi64EEENSA_ILi32EEEEEEaNS5_IJlSB_lEEEaSJ_NS4_8TiledMMAINS4_8MMA_AtomIJNS4_4SM904GMMA26MMA_64x64x32_S32S8S8_SS_TNEEEENS4_6LayoutINS5_IJNSA_ILi2EEESB_SB_EEENS5_IJSB_NSA_ILi0EEEST_EEEEENS5_IJNS4_10UnderscoreESW_SW_EEEEENS4_13SM90_TMA_LOADENS4_14ComposedLayoutINS4_7SwizzleILi1ELi4ELi3EEENS4_18smem_ptr_flag_bitsILi8EEENSQ_INS5_IJNSA_ILi8EEESH_EEENS5_IJSH_SB_EEEEEEEvNS4_8identityESZ_S19_vS1A_EENS_8epilogue10collective6detail29Sm90TmaWarpSpecializedAdapterINS1D_15DefaultEpilogueIaSJ_SJ_NS1C_6thread17LinearCombinationIaLi1EiiLNS1H_9ScaleType4KindE0ELNS_15FloatRoundStyleE2EaEENS1_15EpilogueDefaultEEEEEvvEEEEvNT_6ParamsE --------------------------
	.section	.nv.info._ZN7cutlass13device_kernelINS_4gemm6kernel13GemmUniversalIN4cute5tupleIJiiiiEEENS1_10collective13CollectiveMmaINS1_34MainloopSm90TmaGmmaWarpSpecializedILi5ENS5_IJNS4_1CILi1EEESB_SB_EEENS1_35KernelTmaWarpSpecializedCooperativeEEENS5_IJNSA_ILi128EEENSA_ILi64EEENSA_ILi32EEEEEEaNS5_IJlSB_lEEEaSJ_NS4_8TiledMMAINS4_8MMA_AtomIJNS4_4SM904GMMA26MMA_64x64x32_S32S8S8_SS_TNEEEENS4_6LayoutINS5_IJNSA_ILi2EEESB_SB_EEENS5_IJSB_NSA_ILi0EEEST_EEEEENS5_IJNS4_10UnderscoreESW_SW_EEEEENS4_13SM90_TMA_LOADENS4_14ComposedLayoutINS4_7SwizzleILi1ELi4ELi3EEENS4_18smem_ptr_flag_bitsILi8EEENSQ_INS5_IJNSA_ILi8EEESH_EEENS5_IJSH_SB_EEEEEEEvNS4_8identityESZ_S19_vS1A_EENS_8epilogue10collective6detail29Sm90TmaWarpSpecializedAdapterINS1D_15DefaultEpilogueIaSJ_SJ_NS1C_6thread17LinearCombinationIaLi1EiiLNS1H_9ScaleType4KindE0ELNS_15FloatRoundStyleE2EaEENS1_15EpilogueDefaultEEEEEvvEEEEvNT_6ParamsE,"",@"SHT_CUDA_INFO"
	.sectionflags	@""
	.align	4


	//----- nvinfo : EIATTR_CUDA_API_VERSION
	.align		4
        /*0000*/ 	.byte	0x04, 0x37
        /*0002*/ 	.short	(.L_21 - .L_20)
.L_20:
        /*0004*/ 	.word	0x00000082


	//----- nvinfo : EIATTR_KPARAM_INFO
	.align		4
.L_21:
        /*0008*/ 	.byte	0x04, 0x17
        /*000a*/ 	.short	(.L_23 - .L_22)
.L_22:
        /*000c*/ 	.word	0x00000000
        /*0010*/ 	.short	0x0000
        /*0012*/ 	.short	0x0070
        /*0014*/ 	.byte	0x00, 0xf0, 0x01, 0x10


	//----- nvinfo : EIATTR_SPARSE_MMA_MASK
	.align		4
.L_23:
        /*0018*/ 	.byte	0x03, 0x50
        /*001a*/ 	.short	0x0000


	//----- nvinfo : EIATTR_MAXREG_COUNT
	.align		4
        /*001c*/ 	.byte	0x03, 0x1b
        /*001e*/ 	.short	0x00a8


	//----- nvinfo : EIATTR_NUM_BARRIERS
	.align		4
        /*0020*/ 	.byte	0x02, 0x4c
        /*0022*/ 	.byte	0x01
	.zero		1


	//----- nvinfo : EIATTR_EXTERNS
	.align		4
        /*0024*/ 	.byte	0x04, 0x0f
        /*0026*/ 	.short	(.L_25 - .L_24)


	//   ....[0]....
	.align		4
.L_24:
        /*0028*/ 	.word	index@(__assertfail)


	//----- nvinfo : EIATTR_MERCURY_ISA_VERSION
	.align		4
.L_25:
        /*002c*/ 	.byte	0x03, 0x5f
        /*002e*/ 	.short	0x0101


	//----- nvinfo : EIATTR_INT_WARP_WIDE_INSTR_OFFSETS
	.align		4
        /*0030*/ 	.byte	0x04, 0x31
        /*0032*/ 	.short	(.L_27 - .L_26)


	//   ....[0]....
.L_26:
        /*0034*/ 	.word	0x00000410


	//   ....[1]....
        /*0038*/ 	.word	0x00000420


	//   ....[2]....
        /*003c*/ 	.word	0x000004e0


	//----- nvinfo : EIATTR_COOP_GROUP_MASK_REGIDS
	.align		4
.L_27:
        /*0040*/ 	.byte	0x04, 0x29
        /*0042*/ 	.short	(.L_29 - .L_28)


	//   ....[0]....
.L_28:
        /*0044*/ 	.word	0xffffffff


	//   ....[1]....
        /*0048*/ 	.word	0xffffffff


	//   ....[2]....
        /*004c*/ 	.word	0xffffffff


	//   ....[3]....
        /*0050*/ 	.word	0xffffffff


	//   ....[4]....
        /*0054*/ 	.word	0xffffffff


	//----- nvinfo : EIATTR_COOP_GROUP_INSTR_OFFSETS
	.align		4
.L_29:
        /*0058*/ 	.byte	0x04, 0x28
        /*005a*/ 	.short	(.L_31 - .L_30)


	//   ....[0]....
.L_30:
        /*005c*/ 	.word	0x00000060


	//   ....[1]....
        /*0060*/ 	.word	0x00000070


	//   ....[2]....
        /*0064*/ 	.word	0x00000130


	//   ....[3]....
        /*0068*/ 	.word	0x000002e0


	//   ....[4]....
        /*006c*/ 	.word	0x00001180


	//----- nvinfo : EIATTR_REG_RECONFIG
	.align		4
.L_31:
        /*0070*/ 	.byte	0x01, 0x54
	.zero		2


	//----- nvinfo : EIATTR_SYSCALL_OFFSETS
	.align		4
        /*0074*/ 	.byte	0x04, 0x46
        /*0076*/ 	.short	(.L_33 - .L_32)


	//   ....[0]....
.L_32:
        /*0078*/ 	.word	0x00001370


	//----- nvinfo : EIATTR_MBARRIER_INSTR_OFFSETS
	.align		4
.L_33:
        /*007c*/ 	.byte	0x04, 0x39
        /*007e*/ 	.short	(.L_35 - .L_34)


	//   ....[0]....
.L_34:
        /*0080*/ 	.word	0x00000230
        /*0084*/ 	.word	0x000000ff
        /*0088*/ 	.word	0x00000000
        /*008c*/ 	.short	0x0100
        /*008e*/ 	.byte	0x08
	.zero		1


	//   ....[1]....
        /*0090*/ 	.word	0x00000240
        /*0094*/ 	.word	0x000000ff
        /*0098*/ 	.word	0x00000028
        /*009c*/ 	.short	0x0100
        /*009e*/ 	.byte	0x08
	.zero		1


	//   ....[2]....
        /*00a0*/ 	.word	0x00000250
        /*00a4*/ 	.word	0x000000ff
        /*00a8*/ 	.word	0x00000008
        /*00ac*/ 	.short	0x0100
        /*00ae*/ 	.byte	0x08
	.zero		1


	//   ....[3]....
        /*00b0*/ 	.word	0x00000260
        /*00b4*/ 	.word	0x000000ff
        /*00b8*/ 	.word	0x00000030
        /*00bc*/ 	.short	0x0100
        /*00be*/ 	.byte	0x08
	.zero		1


	//   ....[4]....
        /*00c0*/ 	.word	0x00000270
        /*00c4*/ 	.word	0x000000ff
        /*00c8*/ 	.word	0x00000010
        /*00cc*/ 	.short	0x0100
        /*00ce*/ 	.byte	0x08
	.zero		1


	//   ....[5]....
        /*00d0*/ 	.word	0x00000280
        /*00d4*/ 	.word	0x000000ff
        /*00d8*/ 	.word	0x00000038
        /*00dc*/ 	.short	0x0100
        /*00de*/ 	.byte	0x08
	.zero		1


	//   ....[6]....
        /*00e0*/ 	.word	0x00000290
        /*00e4*/ 	.word	0x000000ff
        /*00e8*/ 	.word	0x00000018
        /*00ec*/ 	.short	0x0100
        /*00ee*/ 	.byte	0x08
	.zero		1


	//   ....[7]....
        /*00f0*/ 	.word	0x000002a0
        /*00f4*/ 	.word	0x000000ff
        /*00f8*/ 	.word	0x00000040
        /*00fc*/ 	.short	0x0100
        /*00fe*/ 	.byte	0x08
	.zero		1


	//   ....[8]....
        /*0100*/ 	.word	0x000002b0
        /*0104*/ 	.word	0x000000ff
        /*0108*/ 	.word	0x00000020
        /*010c*/ 	.short	0x0100
        /*010e*/ 	.byte	0x08
	.zero		1


	//   ....[9]....
        /*0110*/ 	.word	0x000002c0
        /*0114*/ 	.word	0x000000ff
        /*0118*/ 	.word	0x00000048
        /*011c*/ 	.short	0x0100
        /*011e*/ 	.byte	0x08
	.zero		1


	//   ....[10]....
        /*0120*/ 	.word	0x00000560
        /*0124*/ 	.word	0x000000ff
        /*0128*/ 	.word	0x00000060
        /*012c*/ 	.short	0x0100
        /*012e*/ 	.byte	0x08
	.zero		1


	//   ....[11]....
        /*0130*/ 	.word	0x000005e0
        /*0134*/ 	.word	0x000000ff
        /*0138*/ 	.word	0x00000068
        /*013c*/ 	.short	0x0100
        /*013e*/ 	.byte	0x08
	.zero		1


	//   ....[12]....
        /*0140*/ 	.word	0x00001440
        /*0144*/ 	.word	0x00000003
        /*0148*/ 	.word	0x00000000
        /*014c*/ 	.short	0x010a
        /*014e*/ 	.byte	0x3f
	.zero		1


	//   ....[13]....
        /*0150*/ 	.word	0x000014a0
        /*0154*/ 	.word	0x00000003
        /*0158*/ 	.word	0x00000000
        /*015c*/ 	.short	0x010a
        /*015e*/ 	.byte	0x3f
	.zero		1


	//   ....[14]....
        /*0160*/ 	.word	0x000016b0
        /*0164*/ 	.word	0x00000005
        /*0168*/ 	.word	0x00000000
        /*016c*/ 	.short	0x010a
        /*016e*/ 	.byte	0x3f
	.zero		1


	//   ....[15]....
        /*0170*/ 	.word	0x000016f0
        /*0174*/ 	.word	0x00000005
        /*0178*/ 	.word	0x00000000
        /*017c*/ 	.short	0x010a
        /*017e*/ 	.byte	0x3f
	.zero		1


	//   ....[16]....
        /*0180*/ 	.word	0x000017e0
        /*0184*/ 	.word	0x00000004
        /*0188*/ 	.word	0x00000000
        /*018c*/ 	.short	0x0101
        /*018e*/ 	.byte	0x3f
	.zero		1


	//   ....[17]....
        /*0190*/ 	.word	0x000019a0
        /*0194*/ 	.word	0x00000000
        /*0198*/ 	.word	0x00000000
        /*019c*/ 	.short	0x0101
        /*019e*/ 	.byte	0x3f
	.zero		1


	//   ....[18]....
        /*01a0*/ 	.word	0x00004700
        /*01a4*/ 	.word	0x0000000e
        /*01a8*/ 	.word	0x00000028
        /*01ac*/ 	.short	0x010a
        /*01ae*/ 	.byte	0x3f
	.zero		1


	//   ....[19]....
        /*01b0*/ 	.word	0x00004a90
        /*01b4*/ 	.word	0x00000006
        /*01b8*/ 	.word	0x00000068
        /*01bc*/ 	.short	0x0101
        /*01be*/ 	.byte	0x3f
	.zero		1


	//   ....[20]....
        /*01c0*/ 	.word	0x000051b0
        /*01c4*/ 	.word	0x00000007
        /*01c8*/ 	.word	0x00000000
        /*01cc*/ 	.short	0x010a
        /*01ce*/ 	.byte	0x3f
	.zero		1


	//   ....[21]....
        /*01d0*/ 	.word	0x00005230
        /*01d4*/ 	.word	0x00000009
        /*01d8*/ 	.word	0x00000000
        /*01dc*/ 	.short	0x010a
        /*01de*/ 	.byte	0x3f
	.zero		1


	//   ....[22]....
        /*01e0*/ 	.word	0x000052c0
        /*01e4*/ 	.word	0x00000006
        /*01e8*/ 	.word	0x00000000
        /*01ec*/ 	.short	0x010a
        /*01ee*/ 	.byte	0x3f
	.zero		1


	//   ....[23]....
        /*01f0*/ 	.word	0x00005350
        /*01f4*/ 	.word	0x00000009
        /*01f8*/ 	.word	0x00000000
        /*01fc*/ 	.short	0x010a
        /*01fe*/ 	.byte	0x3f
	.zero		1


	//   ....[24]....
        /*0200*/ 	.word	0x000053e0
        /*0204*/ 	.word	0x00000003
        /*0208*/ 	.word	0x00000000
        /*020c*/ 	.short	0x010a
        /*020e*/ 	.byte	0x3f
	.zero		1


	//   ....[25]....
        /*0210*/ 	.word	0x00005440
        /*0214*/ 	.word	0x00000003
        /*0218*/ 	.word	0x00000000
        /*021c*/ 	.short	0x010a
        /*021e*/ 	.byte	0x3f
	.zero		1


	//   ....[26]....
        /*0220*/ 	.word	0x00005490
        /*0224*/ 	.word	0x00000005
        /*0228*/ 	.word	0x00000000
        /*022c*/ 	.short	0x010a
        /*022e*/ 	.byte	0x3f
	.zero		1


	//   ....[27]....
        /*0230*/ 	.word	0x00005560
        /*0234*/ 	.word	0x0000000e
        /*0238*/ 	.word	0x00000028
        /*023c*/ 	.short	0x010a
        /*023e*/ 	.byte	0x3f
	.zero		1


	//   ....[28]....
        /*0240*/ 	.word	0x00005630
        /*0244*/ 	.word	0x00000007
        /*0248*/ 	.word	0x00000000
        /*024c*/ 	.short	0x010a
        /*024e*/ 	.byte	0x3f
	.zero		1


	//   ....[29]....
        /*0250*/ 	.word	0x00005680
        /*0254*/ 	.word	0x00000009
        /*0258*/ 	.word	0x00000000
        /*025c*/ 	.short	0x010a
        /*025e*/ 	.byte	0x3f
	.zero		1


	//   ....[30]....
        /*0260*/ 	.word	0x000056d0
        /*0264*/ 	.word	0x00000006
        /*0268*/ 	.word	0x00000000
        /*026c*/ 	.short	0x010a
        /*026e*/ 	.byte	0x3f
	.zero		1


	//   ....[31]....
        /*0270*/ 	.word	0x00005720
        /*0274*/ 	.word	0x00000009
        /*0278*/ 	.word	0x00000000
        /*027c*/ 	.short	0x010a
        /*027e*/ 	.byte	0x3f
	.zero		1


	//----- nvinfo : EIATTR_NUM_MBARRIERS
	.align		4
.L_35:
        /*0280*/ 	.byte	0x03, 0x38
        /*0282*/ 	.short	0x000c


	//----- nvinfo : EIATTR_EXIT_INSTR_OFFSETS
	.align		4
        /*0284*/ 	.byte	0x04, 0x1c
        /*0286*/ 	.short	(.L_37 - .L_36)


	//   ....[0]....
.L_36:
        /*0288*/ 	.word	0x00000680


	//   ....[1]....
        /*028c*/ 	.word	0x00000f40


	//   ....[2]....
        /*0290*/ 	.word	0x00003de0


	//   ....[3]....
        /*0294*/ 	.word	0x00004410


	//   ....[4]....
        /*0298*/ 	.word	0x00005430


	//----- nvinfo : EIATTR_MAX_THREADS
	.align		4
.L_37:
        /*029c*/ 	.byte	0x04, 0x05
        /*029e*/ 	.short	(.L_39 - .L_38)
.L_38:
        /*02a0*/ 	.word	0x00000180
        /*02a4*/ 	.word	0x00000001
        /*02a8*/ 	.word	0x00000001


	//----- nvinfo : EIATTR_CRS_STACK_SIZE
	.align		4
.L_39:
        /*02ac*/ 	.byte	0x04, 0x1e
        /*02ae*/ 	.short	(.L_41 - .L_40)
.L_40:
        /*02b0*/ 	.word	0x00000000


	//----- nvinfo : EIATTR_CBANK_PARAM_SIZE
	.align		4
.L_41:
        /*02b4*/ 	.byte	0x03, 0x19
        /*02b6*/ 	.short	0x0470


	//----- nvinfo : EIATTR_PARAM_CBANK
	.align		4
        /*02b8*/ 	.byte	0x04, 0x0a
        /*02ba*/ 	.short	(.L_43 - .L_42)
	.align		4
.L_42:
        /*02bc*/ 	.word	index@(.nv.constant0._ZN7cutlass13device_kernelINS_4gemm6kernel13GemmUniversalIN4cute5tupleIJiiiiEEENS1_10collective13CollectiveMmaINS1_34MainloopSm90TmaGmmaWarpSpecializedILi5ENS5_IJNS4_1CILi1EEESB_SB_EEENS1_35KernelTmaWarpSpecializedCooperativeEEENS5_IJNSA_ILi128EEENSA_ILi64EEENSA_ILi32EEEEEEaNS5_IJlSB_lEEEaSJ_NS4_8TiledMMAINS4_8MMA_AtomIJNS4_4SM904GMMA26MMA_64x64x32_S32S8S8_SS_TNEEEENS4_6LayoutINS5_IJNSA_ILi2EEESB_SB_EEENS5_IJSB_NSA_ILi0EEEST_EEEEENS5_IJNS4_10UnderscoreESW_SW_EEEEENS4_13SM90_TMA_LOADENS4_14ComposedLayoutINS4_7SwizzleILi1ELi4ELi3EEENS4_18smem_ptr_flag_bitsILi8EEENSQ_INS5_IJNSA_ILi8EEESH_EEENS5_IJSH_SB_EEEEEEEvNS4_8identityESZ_S19_vS1A_EENS_8epilogue10collective6detail29Sm90TmaWarpSpecializedAdapterINS1D_15DefaultEpilogueIaSJ_SJ_NS1C_6thread17LinearCombinationIaLi1EiiLNS1H_9ScaleType4KindE0ELNS_15FloatRoundStyleE2EaEENS1_15EpilogueDefaultEEEEEvvEEEEvNT_6ParamsE)
        /*02c0*/ 	.short	0x0210
        /*02c2*/ 	.short	0x0470


	//----- nvinfo : EIATTR_SW_WAR
	.align		4
.L_43:
        /*02c4*/ 	.byte	0x04, 0x36
        /*02c6*/ 	.short	(.L_45 - .L_44)
.L_44:
        /*02c8*/ 	.word	0x00000008
.L_45:


//--------------------- .nv.callgraph             --------------------------
	.section	.nv.callgraph,"",@"SHT_CUDA_CALLGRAPH"
	.align	4
	.sectionentsize	8
	.align		4
        /*0000*/ 	.word	0x00000000
	.align		4
        /*0004*/ 	.word	0xffffffff
	.align		4
        /*0008*/ 	.word	index@(_ZN7cutlass13device_kernelINS_4gemm6kernel13GemmUniversalIN4cute5tupleIJiiiiEEENS1_10collective13CollectiveMmaINS1_34MainloopSm90TmaGmmaWarpSpecializedILi5ENS5_IJNS4_1CILi1EEESB_SB_EEENS1_35KernelTmaWarpSpecializedCooperativeEEENS5_IJNSA_ILi128EEENSA_ILi64EEENSA_ILi32EEEEEEaNS5_IJlSB_lEEEaSJ_NS4_8TiledMMAINS4_8MMA_AtomIJNS4_4SM904GMMA26MMA_64x64x32_S32S8S8_SS_TNEEEENS4_6LayoutINS5_IJNSA_ILi2EEESB_SB_EEENS5_IJSB_NSA_ILi0EEEST_EEEEENS5_IJNS4_10UnderscoreESW_SW_EEEEENS4_13SM90_TMA_LOADENS4_14ComposedLayoutINS4_7SwizzleILi1ELi4ELi3EEENS4_18smem_ptr_flag_bitsILi8EEENSQ_INS5_IJNSA_ILi8EEESH_EEENS5_IJSH_SB_EEEEEEEvNS4_8identityESZ_S19_vS1A_EENS_8epilogue10collective6detail29Sm90TmaWarpSpecializedAdapterINS1D_15DefaultEpilogueIaSJ_SJ_NS1C_6thread17LinearCombinationIaLi1EiiLNS1H_9ScaleType4KindE0ELNS_15FloatRoundStyleE2EaEENS1_15EpilogueDefaultEEEEEvvEEEEvNT_6ParamsE)
	.align		4
        /*000c*/ 	.word	index@(__assertfail)
	.align		4
        /*0010*/ 	.word	0x00000000
	.align		4
        /*0014*/ 	.word	0xfffffffe
	.align		4
        /*0018*/ 	.word	0x00000000
	.align		4
        /*001c*/ 	.word	0xfffffffd
	.align		4
        /*0020*/ 	.word	0x00000000
	.align		4
        /*0024*/ 	.word	0xfffffffc


//--------------------- .nv.constant4             --------------------------
	.section	.nv.constant4,"a",@progbits
	.align	8
	.align		8
.nv.constant4:
        /*0000*/ 	.dword	__assertfail
	.align		8
        /*0008*/ 	.dword	__unnamed_1
	.align		8
        /*0010*/ 	.dword	_ZN40_INTERNAL_1cfb8b0f_4_k_cu_4c79bd5d_272234cuda3std3__45__cpo5beginE
	.align		8
        /*0018*/ 	.dword	_ZN40_INTERNAL_1cfb8b0f_4_k_cu_4c79bd5d_272234cuda3std3__45__cpo3endE
	.align		8
        /*0020*/ 	.dword	_ZN40_INTERNAL_1cfb8b0f_4_k_cu_4c79bd5d_272234cuda3std3__45__cpo6cbeginE
	.align		8
        /*0028*/ 	.dword	_ZN40_INTERNAL_1cfb8b0f_4_k_cu_4c79bd5d_272234cuda3std3__45__cpo4cendE
	.align		8
        /*0030*/ 	.dword	_ZN40_INTERNAL_1cfb8b0f_4_k_cu_4c79bd5d_272234cuda3std3__442_GLOBAL__N__1cfb8b0f_4_k_cu_4c79bd5d_272236ignoreE
	.align		8
        /*0038*/ 	.dword	_ZN40_INTERNAL_1cfb8b0f_4_k_cu_4c79bd5d_272234cuda3std3__419piecewise_constructE
	.align		8
        /*0040*/ 	.dword	_ZN40_INTERNAL_1cfb8b0f_4_k_cu_4c79bd5d_272234cuda3std3__48in_placeE
	.align		8
        /*0048*/ 	.dword	_ZN40_INTERNAL_1cfb8b0f_4_k_cu_4c79bd5d_272234cuda3std6ranges3__45__cpo4swapE
	.align		8
        /*0050*/ 	.dword	_ZN40_INTERNAL_1cfb8b0f_4_k_cu_4c79bd5d_272234cuda3std6ranges3__45__cpo9iter_moveE
	.align		8
        /*0058*/ 	.dword	_ZN40_INTERNAL_1cfb8b0f_4_k_cu_4c79bd5d_272234cute7productE
	.align		8
        /*0060*/ 	.dword	_ZN40_INTERNAL_1cfb8b0f_4_k_cu_4c79bd5d_272234cute1_E
	.align		8
        /*0068*/ 	.dword	$str$22
	.align		8
        /*0070*/ 	.dword	$str$23


//--------------------- .text._ZN7cutlass13device_kernelINS_4gemm6kernel13GemmUniversalIN4cute5tupleIJiiiiEEENS1_10collective13CollectiveMmaINS1_34MainloopSm90TmaGmmaWarpSpecializedILi5ENS5_IJNS4_1CILi1EEESB_SB_EEENS1_35KernelTmaWarpSpecializedCooperativeEEENS5_IJNSA_ILi128EEENSA_ILi64EEENSA_ILi32EEEEEEaNS5_IJlSB_lEEEaSJ_NS4_8TiledMMAINS4_8MMA_AtomIJNS4_4SM904GMMA26MMA_64x64x32_S32S8S8_SS_TNEEEENS4_6LayoutINS5_IJNSA_ILi2EEESB_SB_EEENS5_IJSB_NSA_ILi0EEEST_EEEEENS5_IJNS4_10UnderscoreESW_SW_EEEEENS4_13SM90_TMA_LOADENS4_14ComposedLayoutINS4_7SwizzleILi1ELi4ELi3EEENS4_18smem_ptr_flag_bitsILi8EEENSQ_INS5_IJNSA_ILi8EEESH_EEENS5_IJSH_SB_EEEEEEEvNS4_8identityESZ_S19_vS1A_EENS_8epilogue10collective6detail29Sm90TmaWarpSpecializedAdapterINS1D_15DefaultEpilogueIaSJ_SJ_NS1C_6thread17LinearCombinationIaLi1EiiLNS1H_9ScaleType4KindE0ELNS_15FloatRoundStyleE2EaEENS1_15EpilogueDefaultEEEEEvvEEEEvNT_6ParamsE --------------------------
	.section	.text._ZN7cutlass13device_kernelINS_4gemm6kernel13GemmUniversalIN4cute5tupleIJiiiiEEENS1_10collective13CollectiveMmaINS1_34MainloopSm90TmaGmmaWarpSpecializedILi5ENS5_IJNS4_1CILi1EEESB_SB_EEENS1_35KernelTmaWarpSpecializedCooperativeEEENS5_IJNSA_ILi128EEENSA_ILi64EEENSA_ILi32EEEEEEaNS5_IJlSB_lEEEaSJ_NS4_8TiledMMAINS4_8MMA_AtomIJNS4_4SM904GMMA26MMA_64x64x32_S32S8S8_SS_TNEEEENS4_6LayoutINS5_IJNSA_ILi2EEESB_SB_EEENS5_IJSB_NSA_ILi0EEEST_EEEEENS5_IJNS4_10UnderscoreESW_SW_EEEEENS4_13SM90_TMA_LOADENS4_14ComposedLayoutINS4_7SwizzleILi1ELi4ELi3EEENS4_18smem_ptr_flag_bitsILi8EEENSQ_INS5_IJNSA_ILi8EEESH_EEENS5_IJSH_SB_EEEEEEEvNS4_8identityESZ_S19_vS1A_EENS_8epilogue10collective6detail29Sm90TmaWarpSpecializedAdapterINS1D_15DefaultEpilogueIaSJ_SJ_NS1C_6thread17LinearCombinationIaLi1EiiLNS1H_9ScaleType4KindE0ELNS_15FloatRoundStyleE2EaEENS1_15EpilogueDefaultEEEEEvvEEEEvNT_6ParamsE,"ax",@progbits
	.align	128
.text._ZN7cutlass13device_kernelINS_4gemm6kernel13GemmUniversalIN4cute5tupleIJiiiiEEENS1_10collective13CollectiveMmaINS1_34MainloopSm90TmaGmmaWarpSpecializedILi5ENS5_IJNS4_1CILi1EEESB_SB_EEENS1_35KernelTmaWarpSpecializedCooperativeEEENS5_IJNSA_ILi128EEENSA_ILi64EEENSA_ILi32EEEEEEaNS5_IJlSB_lEEEaSJ_NS4_8TiledMMAINS4_8MMA_AtomIJNS4_4SM904GMMA26MMA_64x64x32_S32S8S8_SS_TNEEEENS4_6LayoutINS5_IJNSA_ILi2EEESB_SB_EEENS5_IJSB_NSA_ILi0EEEST_EEEEENS5_IJNS4_10UnderscoreESW_SW_EEEEENS4_13SM90_TMA_LOADENS4_14ComposedLayoutINS4_7SwizzleILi1ELi4ELi3EEENS4_18smem_ptr_flag_bitsILi8EEENSQ_INS5_IJNSA_ILi8EEESH_EEENS5_IJSH_SB_EEEEEEEvNS4_8identityESZ_S19_vS1A_EENS_8epilogue10collective6detail29Sm90TmaWarpSpecializedAdapterINS1D_15DefaultEpilogueIaSJ_SJ_NS1C_6thread17LinearCombinationIaLi1EiiLNS1H_9ScaleType4KindE0ELNS_15FloatRoundStyleE2EaEENS1_15EpilogueDefaultEEEEEvvEEEEvNT_6ParamsE:
        .type           _ZN7cutlass13device_kernelINS_4gemm6kernel13GemmUniversalIN4cute5tupleIJiiiiEEENS1_10collective13CollectiveMmaINS1_34MainloopSm90TmaGmmaWarpSpecializedILi5ENS5_IJNS4_1CILi1EEESB_SB_EEENS1_35KernelTmaWarpSpecializedCooperativeEEENS5_IJNSA_ILi128EEENSA_ILi64EEENSA_ILi32EEEEEEaNS5_IJlSB_lEEEaSJ_NS4_8TiledMMAINS4_8MMA_AtomIJNS4_4SM904GMMA26MMA_64x64x32_S32S8S8_SS_TNEEEENS4_6LayoutINS5_IJNSA_ILi2EEESB_SB_EEENS5_IJSB_NSA_ILi0EEEST_EEEEENS5_IJNS4_10UnderscoreESW_SW_EEEEENS4_13SM90_TMA_LOADENS4_14ComposedLayoutINS4_7SwizzleILi1ELi4ELi3EEENS4_18smem_ptr_flag_bitsILi8EEENSQ_INS5_IJNSA_ILi8EEESH_EEENS5_IJSH_SB_EEEEEEEvNS4_8identityESZ_S19_vS1A_EENS_8epilogue10collective6detail29Sm90TmaWarpSpecializedAdapterINS1D_15DefaultEpilogueIaSJ_SJ_NS1C_6thread17LinearCombinationIaLi1EiiLNS1H_9ScaleType4KindE0ELNS_15FloatRoundStyleE2EaEENS1_15EpilogueDefaultEEEEEvvEEEEvNT_6ParamsE,@function
        .size           _ZN7cutlass13device_kernelINS_4gemm6kernel13GemmUniversalIN4cute5tupleIJiiiiEEENS1_10collective13CollectiveMmaINS1_34MainloopSm90TmaGmmaWarpSpecializedILi5ENS5_IJNS4_1CILi1EEESB_SB_EEENS1_35KernelTmaWarpSpecializedCooperativeEEENS5_IJNSA_ILi128EEENSA_ILi64EEENSA_ILi32EEEEEEaNS5_IJlSB_lEEEaSJ_NS4_8TiledMMAINS4_8MMA_AtomIJNS4_4SM904GMMA26MMA_64x64x32_S32S8S8_SS_TNEEEENS4_6LayoutINS5_IJNSA_ILi2EEESB_SB_EEENS5_IJSB_NSA_ILi0EEEST_EEEEENS5_IJNS4_10UnderscoreESW_SW_EEEEENS4_13SM90_TMA_LOADENS4_14ComposedLayoutINS4_7SwizzleILi1ELi4ELi3EEENS4_18smem_ptr_flag_bitsILi8EEENSQ_INS5_IJNSA_ILi8EEESH_EEENS5_IJSH_SB_EEEEEEEvNS4_8identityESZ_S19_vS1A_EENS_8epilogue10collective6detail29Sm90TmaWarpSpecializedAdapterINS1D_15DefaultEpilogueIaSJ_SJ_NS1C_6thread17LinearCombinationIaLi1EiiLNS1H_9ScaleType4KindE0ELNS_15FloatRoundStyleE2EaEENS1_15EpilogueDefaultEEEEEvvEEEEvNT_6ParamsE,(.L_x_136 - _ZN7cutlass13device_kernelINS_4gemm6kernel13GemmUniversalIN4cute5tupleIJiiiiEEENS1_10collective13CollectiveMmaINS1_34MainloopSm90TmaGmmaWarpSpecializedILi5ENS5_IJNS4_1CILi1EEESB_SB_EEENS1_35KernelTmaWarpSpecializedCooperativeEEENS5_IJNSA_ILi128EEENSA_ILi64EEENSA_ILi32EEEEEEaNS5_IJlSB_lEEEaSJ_NS4_8TiledMMAINS4_8MMA_AtomIJNS4_4SM904GMMA26MMA_64x64x32_S32S8S8_SS_TNEEEENS4_6LayoutINS5_IJNSA_ILi2EEESB_SB_EEENS5_IJSB_NSA_ILi0EEEST_EEEEENS5_IJNS4_10UnderscoreESW_SW_EEEEENS4_13SM90_TMA_LOADENS4_14ComposedLayoutINS4_7SwizzleILi1ELi4ELi3EEENS4_18smem_ptr_flag_bitsILi8EEENSQ_INS5_IJNSA_ILi8EEESH_EEENS5_IJSH_SB_EEEEEEEvNS4_8identityESZ_S19_vS1A_EENS_8epilogue10collective6detail29Sm90TmaWarpSpecializedAdapterINS1D_15DefaultEpilogueIaSJ_SJ_NS1C_6thread17LinearCombinationIaLi1EiiLNS1H_9ScaleType4KindE0ELNS_15FloatRoundStyleE2EaEENS1_15EpilogueDefaultEEEEEvvEEEEvNT_6ParamsE)
        .other          _ZN7cutlass13device_kernelINS_4gemm6kernel13GemmUniversalIN4cute5tupleIJiiiiEEENS1_10collective13CollectiveMmaINS1_34MainloopSm90TmaGmmaWarpSpecializedILi5ENS5_IJNS4_1CILi1EEESB_SB_EEENS1_35KernelTmaWarpSpecializedCooperativeEEENS5_IJNSA_ILi128EEENSA_ILi64EEENSA_ILi32EEEEEEaNS5_IJlSB_lEEEaSJ_NS4_8TiledMMAINS4_8MMA_AtomIJNS4_4SM904GMMA26MMA_64x64x32_S32S8S8_SS_TNEEEENS4_6LayoutINS5_IJNSA_ILi2EEESB_SB_EEENS5_IJSB_NSA_ILi0EEEST_EEEEENS5_IJNS4_10UnderscoreESW_SW_EEEEENS4_13SM90_TMA_LOADENS4_14ComposedLayoutINS4_7SwizzleILi1ELi4ELi3EEENS4_18smem_ptr_flag_bitsILi8EEENSQ_INS5_IJNSA_ILi8EEESH_EEENS5_IJSH_SB_EEEEEEEvNS4_8identityESZ_S19_vS1A_EENS_8epilogue10collective6detail29Sm90TmaWarpSpecializedAdapterINS1D_15DefaultEpilogueIaSJ_SJ_NS1C_6thread17LinearCombinationIaLi1EiiLNS1H_9ScaleType4KindE0ELNS_15FloatRoundStyleE2EaEENS1_15EpilogueDefaultEEEEEvvEEEEvNT_6ParamsE,@"STO_CUDA_ENTRY STV_DEFAULT"
_ZN7cutlass13device_kernelINS_4gemm6kernel13GemmUniversalIN4cute5tupleIJiiiiEEENS1_10collective13CollectiveMmaINS1_34MainloopSm90TmaGmmaWarpSpecializedILi5ENS5_IJNS4_1CILi1EEESB_SB_EEENS1_35KernelTmaWarpSpecializedCooperativeEEENS5_IJNSA_ILi128EEENSA_ILi64EEENSA_ILi32EEEEEEaNS5_IJlSB_lEEEaSJ_NS4_8TiledMMAINS4_8MMA_AtomIJNS4_4SM904GMMA26MMA_64x64x32_S32S8S8_SS_TNEEEENS4_6LayoutINS5_IJNSA_ILi2EEESB_SB_EEENS5_IJSB_NSA_ILi0EEEST_EEEEENS5_IJNS4_10UnderscoreESW_SW_EEEEENS4_13SM90_TMA_LOADENS4_14ComposedLayoutINS4_7SwizzleILi1ELi4ELi3EEENS4_18smem_ptr_flag_bitsILi8EEENSQ_INS5_IJNSA_ILi8EEESH_EEENS5_IJSH_SB_EEEEEEEvNS4_8identityESZ_S19_vS1A_EENS_8epilogue10collective6detail29Sm90TmaWarpSpecializedAdapterINS1D_15DefaultEpilogueIaSJ_SJ_NS1C_6thread17LinearCombinationIaLi1EiiLNS1H_9ScaleType4KindE0ELNS_15FloatRoundStyleE2EaEENS1_15EpilogueDefaultEEEEEvvEEEEvNT_6ParamsE:
[----:B------:R-:W0:Y:S01]  /*0000*/  LDC R1, c[0x0][0x28] ;  /* 0x00000a00ff017b82 */ /* 0x000e220000000800 */
[----:B------:R-:W1:Y:S01]  /*0010*/  S2R R3, SR_TID.X ;  /* 0x0000000000037919 */ /* 0x000e620000002100 */
[----:B------:R-:W-:Y:S01]  /*0020*/  ELECT P0, URZ, PT ;  /* 0x00000000003f782f */ /* 0x000fe20003800000 */
[----:B------:R-:W-:Y:S01]  /*0030*/  BSSY B0, `(.L_x_0) ;  /* 0x000000f000007945 */ /* 0x000fe20003800000 */
[--C-:B-1----:R-:W-:Y:S02]  /*0040*/  SHF.R.U32.HI R0, RZ, 0x5, R3.reuse ;  /* 0x00000005ff007819 */ /* 0x102fe40000011603 */
[----:B------:R-:W-:-:S03]  /*0050*/  SHF.R.U32.HI R14, RZ, 0x7, R3 ;  /* 0x00000007ff0e7819 */ /* 0x000fc60000011603 */
[----:B------:R-:W1:Y:S04]  /*0060*/  SHFL.IDX PT, R4, R0, RZ, 0x1f ;  /* 0x00001fff00047589 */ /* 0x000e6800000e0000 */
[----:B------:R2:W3:Y:S01]  /*0070*/  SHFL.IDX PT, R10, R14, RZ, 0x1f ;  /* 0x00001fff0e0a7589 */ /* 0x0004e200000e0000 */
[----:B-1----:R-:W-:-:S13]  /*0080*/  ISETP.NE.OR P0, PT, R4, RZ, !P0 ;  /* 0x000000ff0400720c */ /* 0x002fda0004705670 */
[----:B0-23--:R-:W-:Y:S05]  /*0090*/  @P0 BRA `(.L_x_1) ;  /* 0x0000000000200947 */ /* 0x00dfea0003800000 */
[----:B------:R-:W-:Y:S02]  /*00a0*/  ULDC.64 UR4, c[0x0][0x198] ;  /* 0x0000660000047ab9 */ /* 0x000fe40000000a00 */
[----:B------:R-:W-:Y:S02]  /*00b0*/  UIADD3 UR6, UP0, UR4, 0xf0, URZ ;  /* 0x000000f004067890 */ /* 0x000fe4000ff1e03f */
[----:B------:R-:W-:Y:S02]  /*00c0*/  UIADD3 UR4, UP1, UR4, 0x1f0, URZ ;  /* 0x000001f004047890 */ /* 0x000fe4000ff3e03f */
[----:B------:R-:W-:Y:S02]  /*00d0*/  UIADD3.X UR7, URZ, UR5, URZ, UP0, !UPT ;  /* 0x000000053f077290 */ /* 0x000fe400087fe43f */
[----:B------:R-:W-:-:S07]  /*00e0*/  UIADD3.X UR5, URZ, UR5, URZ, UP1, !UPT ;  /* 0x000000053f057290 */ /* 0x000fce0008ffe43f */
[----:B------:R0:W-:Y:S02]  /*00f0*/  UTMACCTL.PF [UR6] ;  /* 0x00000000060079b9 */ /* 0x0001e40008040000 */
[----:B------:R0:W-:Y:S02]  /*0100*/  UTMACCTL.PF [UR4] ;  /* 0x00000000040079b9 */ /* 0x0001e40008040000 */
[----:B0-----:R-:W-:Y:S01]  /*0110*/  NOP ;  /* 0x0000000000007918 */ /* 0x001fe20000000000 */
.L_x_1:
[----:B------:R-:W-:Y:S05]  /*0120*/  BSYNC B0 ;  /* 0x0000000000007941 */ /* 0x000fea0003800000 */
.L_x_0:
[----:B------:R-:W0:Y:S02]  /*0130*/  SHFL.IDX PT, R2, R0, RZ, 0x1f ;  /* 0x00001fff00027589 */ /* 0x000e2400000e0000 */
[----:B0-----:R-:W-:-:S13]  /*0140*/  ISETP.NE.AND P0, PT, R2, RZ, PT ;  /* 0x000000ff0200720c */ /* 0x001fda0003f05270 */
[----:B------:R-:W-:Y:S05]  /*0150*/  @P0 BRA `(.L_x_2) ;  /* 0x0000000000600947 */ /* 0x000fea0003800000 */
[----:B------:R-:W0:Y:S01]  /*0160*/  S2UR UR8, SR_CgaCtaId ;  /* 0x00000000000879c3 */ /* 0x000e220000008800 */
[----:B------:R-:W-:Y:S01]  /*0170*/  UMOV UR4, 0x400 ;  /* 0x0000040000047882 */ /* 0x000fe20000000000 */
[----:B------:R-:W-:Y:S01]  /*0180*/  UMOV UR5, 0x1 ;  /* 0x0000000100057882 */ /* 0x000fe20000000000 */
[----:B------:R-:W-:Y:S01]  /*0190*/  UMOV UR6, 0x100 ;  /* 0x0000010000067882 */ /* 0x000fe20000000000 */
[----:B------:R-:W-:Y:S01]  /*01a0*/  ELECT P0, URZ, PT ;  /* 0x00000000003f782f */ /* 0x000fe20003800000 */
[----:B------:R-:W-:-:S04]  /*01b0*/  UIADD3 UR6, -UR6, 0x100000, URZ ;  /* 0x0010000006067890 */ /* 0x000fc8000fffe13f */
[----:B------:R-:W-:Y:S02]  /*01c0*/  USHF.L.U32 UR7, UR6, 0xb, URZ ;  /* 0x0000000b06077899 */ /* 0x000fe4000800063f */
[----:B------:R-:W-:Y:S02]  /*01d0*/  USHF.L.U32 UR6, UR6, 0x1, URZ ;  /* 0x0000000106067899 */ /* 0x000fe4000800063f */
[----:B0-----:R-:W-:Y:S02]  /*01e0*/  ULEA UR8, UR8, UR4, 0x18 ;  /* 0x0000000408087291 */ /* 0x001fe4000f8ec03f */
[----:B------:R-:W-:-:S04]  /*01f0*/  UIADD3 UR4, -UR5, 0x100000, URZ ;  /* 0x0010000005047890 */ /* 0x000fc8000fffe13f */
[----:B------:R-:W-:Y:S02]  /*0200*/  USHF.L.U32 UR5, UR4, 0xb, URZ ;  /* 0x0000000b04057899 */ /* 0x000fe4000800063f */
[----:B------:R-:W-:Y:S01]  /*0210*/  USHF.L.U32 UR4, UR4, 0x1, URZ ;  /* 0x0000000104047899 */ /* 0x000fe2000800063f */
[----:B------:R-:W0:Y:S11]  /*0220*/  FENCE.VIEW.ASYNC.S ;  /* 0x00000000000073c6 */ /* 0x000e360000000000 */
[----:B0-----:R0:W1:Y:S01]  /*0230*/  SYNCS.EXCH.64 URZ, [UR8], UR4 ;  /* 0x00000004083f75b2 */ /* 0x0010620008000100 */
[----:B------:R0:W2:Y:S01]  /*0240*/  SYNCS.EXCH.64 URZ, [UR8+0x28], UR6 ;  /* 0x00002806083f75b2 */ /* 0x0000a20008000100 */
[----:B------:R0:W3:Y:S01]  /*0250*/  SYNCS.EXCH.64 URZ, [UR8+0x8], UR4 ;  /* 0x00000804083f75b2 */ /* 0x0000e20008000100 */
[----:B------:R0:W4:Y:S01]  /*0260*/  SYNCS.EXCH.64 URZ, [UR8+0x30], UR6 ;  /* 0x00003006083f75b2 */ /* 0x0001220008000100 */
[----:B------:R0:W0:Y:S01]  /*0270*/  SYNCS.EXCH.64 URZ, [UR8+0x10], UR4 ;  /* 0x00001004083f75b2 */ /* 0x0000220008000100 */
[----:B------:R0:W0:Y:S01]  /*0280*/  SYNCS.EXCH.64 URZ, [UR8+0x38], UR6 ;  /* 0x00003806083f75b2 */ /* 0x0000220008000100 */
[----:B------:R0:W0:Y:S01]  /*0290*/  SYNCS.EXCH.64 URZ, [UR8+0x18], UR4 ;  /* 0x00001804083f75b2 */ /* 0x0000220008000100 */
[----:B------:R0:W0:Y:S01]  /*02a0*/  SYNCS.EXCH.64 URZ, [UR8+0x40], UR6 ;  /* 0x00004006083f75b2 */ /* 0x0000220008000100 */
[----:B------:R0:W0:Y:S01]  /*02b0*/  SYNCS.EXCH.64 URZ, [UR8+0x20], UR4 ;  /* 0x00002004083f75b2 */ /* 0x0000220008000100 */
[----:B------:R0:W0:Y:S01]  /*02c0*/  SYNCS.EXCH.64 URZ, [UR8+0x48], UR6 ;  /* 0x00004806083f75b2 */ /* 0x0000220008000100 */
[----:B------:R-:W-:Y:S01]  /*02d0*/  NOP ;  /* 0x0000000000007918 */ /* 0x000fe20000000000 */
.L_x_2:
[----:B------:R-:W5:Y:S01]  /*02e0*/  SHFL.IDX PT, R0, R0, RZ, 0x1f ;  /* 0x00001fff00007589 */ /* 0x000f6200000e0000 */
[----:B------:R-:W-:Y:S01]  /*02f0*/  ELECT P0, URZ, PT ;  /* 0x00000000003f782f */ /* 0x000fe20003800000 */
[----:B------:R-:W1:Y:S01]  /*0300*/  LDC R2, c[0x0][0x65c] ;  /* 0x00019700ff027b82 */ /* 0x000e620000000800 */
[----:B------:R-:W-:Y:S01]  /*0310*/  SHF.R.S32.HI R7, RZ, 0x1f, R4 ;  /* 0x0000001fff077819 */ /* 0x000fe20000011404 */
[----:B------:R-:W2:Y:S01]  /*0320*/  S2R R5, SR_CTAID.Y ;  /* 0x0000000000057919 */ /* 0x000ea20000002600 */
[----:B0-----:R-:W-:Y:S01]  /*0330*/  UMOV UR4, 0x20 ;  /* 0x0000002000047882 */ /* 0x001fe20000000000 */
[----:B------:R-:W-:Y:S01]  /*0340*/  NOP ;  /* 0x0000000000007918 */ /* 0x000fe20000000000 */
[----:B------:R-:W-:Y:S01]  /*0350*/  LEA.HI R7, R7, R4, RZ, 0x2 ;  /* 0x0000000407077211 */ /* 0x000fe200078f10ff */
[----:B------:R-:W0:Y:S01]  /*0360*/  S2R R6, SR_CTAID.X ;  /* 0x0000000000067919 */ /* 0x000e220000002500 */
[----:B------:R-:W-:Y:S01]  /*0370*/  ISETP.NE.AND P2, PT, R10, RZ, PT ;  /* 0x000000ff0a00720c */ /* 0x000fe20003f45270 */
[----:B------:R-:W-:Y:S01]  /*0380*/  NOP ;  /* 0x0000000000007918 */ /* 0x000fe20000000000 */
[----:B------:R-:W-:-:S02]  /*0390*/  LOP3.LUT R7, R7, 0xfffffffc, RZ, 0xc0, !PT ;  /* 0xfffffffc07077812 */ /* 0x000fc400078ec0ff */
[----:B-----5:R-:W-:Y:S02]  /*03a0*/  ISETP.NE.OR P0, PT, R0, RZ, !P0 ;  /* 0x000000ff0000720c */ /* 0x020fe40004705670 */
[----:B-1----:R-:W-:-:S04]  /*03b0*/  ISETP.NE.AND P3, PT, R2, 0x1, PT ;  /* 0x000000010200780c */ /* 0x002fc80003f65270 */
[----:B------:R-:W-:Y:S01]  /*03c0*/  P2R R0, PR, RZ, 0x8 ;  /* 0x00000008ff007803 */ /* 0x000fe20000000000 */
[----:B------:R-:W-:Y:S01]  /*03d0*/  IMAD.IADD R0, R4, 0x1, -R7 ;  /* 0x0000000104007824 */ /* 0x000fe200078e0a07 */
[----:B------:R-:W-:Y:S01]  /*03e0*/  LOP3.LUT R4, R3, 0x7f, RZ, 0xc0, !PT ;  /* 0x0000007f03047812 */ /* 0x000fe200078ec0ff */
[----:B------:R-:W-:-:S03]  /*03f0*/  IMAD.MOV.U32 R7, RZ, RZ, RZ ;  /* 0x000000ffff077224 */ /* 0x000fc600078e00ff */
[----:B------:R-:W-:Y:S01]  /*0400*/  ISETP.NE.AND P1, PT, R0, 0x3, PT ;  /* 0x000000030000780c */ /* 0x000fe20003f25270 */
[----:B------:R-:W-:Y:S01]  /*0410*/  VOTEU.ALL UP0, P0 ;  /* 0x00000000003f7886 */ /* 0x000fe20000000000 */
[----:B------:R-:W-:Y:S01]  /*0420*/  VOTEU.ALL UP1, P0 ;  /* 0x00000000003f7886 */ /* 0x000fe20000020000 */
[----:B------:R-:W0:Y:S01]  /*0430*/  @P3 LDC R17, c[0x0][0x10] ;  /* 0x00000400ff113b82 */ /* 0x000e220000000800 */
[----:B--2---:R-:W-:Y:S02]  /*0440*/  @P3 IMAD.MOV.U32 R8, RZ, RZ, R5 ;  /* 0x000000ffff083224 */ /* 0x004fe400078e0005 */
[----:B------:R-:W-:Y:S01]  /*0450*/  @!UP0 UMOV UR6, 0x400 ;  /* 0x0000040000068882 */ /* 0x000fe20000000000 */
[----:B------:R-:W-:-:S04]  /*0460*/  @!UP0 UIADD3 UR4, -UR4, 0x100000, URZ ;  /* 0x0010000004048890 */ /* 0x000fc8000fffe13f */
[----:B------:R-:W-:Y:S02]  /*0470*/  @!UP0 USHF.L.U32 UR5, UR4, 0xb, URZ ;  /* 0x0000000b04058899 */ /* 0x000fe4000800063f */
[----:B------:R-:W-:Y:S01]  /*0480*/  @!UP0 USHF.L.U32 UR4, UR4, 0x1, URZ ;  /* 0x0000000104048899 */ /* 0x000fe2000800063f */
[----:B------:R-:W-:Y:S01]  /*0490*/  @P3 IMAD.MOV.U32 R9, RZ, RZ, RZ ;  /* 0x000000ffff093224 */ /* 0x000fe200078e00ff */
[----:B------:R-:W1:Y:S08]  /*04a0*/  @!UP0 S2UR UR7, SR_CgaCtaId ;  /* 0x00000000000789c3 */ /* 0x000e700000008800 */
[----:B------:R-:W2:Y:S01]  /*04b0*/  @!P3 LDC R11, c[0x0][0xc] ;  /* 0x00000300ff0bbb82 */ /* 0x000ea20000000800 */
[----:B0-----:R-:W-:Y:S01]  /*04c0*/  @P3 IMAD.WIDE.U32 R16, R6, R17, R8 ;  /* 0x0000001106103225 */ /* 0x001fe200078e0008 */
[----:B-1----:R-:W-:Y:S01]  /*04d0*/  @!UP0 ULEA UR8, UR7, UR6, 0x18 ;  /* 0x0000000607088291 */ /* 0x002fe2000f8ec03f */
[----:B------:R-:W-:-:S02]  /*04e0*/  VOTEU.ALL UP0, P0 ;  /* 0x00000000003f7886 */ /* 0x000fc40000000000 */
[----:B------:R-:W-:Y:S01]  /*04f0*/  ULDC UR6, c[0x0][0xc] ;  /* 0x0000030000067ab9 */ /* 0x000fe20000000800 */
[----:B------:R-:W-:Y:S01]  /*0500*/  ISETP.EQ.OR P0, PT, R0, RZ, !P1 ;  /* 0x000000ff0000720c */ /* 0x000fe20004f02670 */
[----:B------:R-:W-:-:S03]  /*0510*/  ULDC UR7, c[0x0][0x10] ;  /* 0x0000040000077ab9 */ /* 0x000fc60000000800 */
[C---:B------:R-:W-:Y:S01]  /*0520*/  ISETP.EQ.AND P0, PT, R10.reuse, RZ, P0 ;  /* 0x000000ff0a00720c */ /* 0x040fe20000702270 */
[----:B------:R-:W-:Y:S02]  /*0530*/  VIADD R10, R10, 0xffffffff ;  /* 0xffffffff0a0a7836 */ /* 0x000fe40000000000 */
[----:B--2---:R-:W-:Y:S01]  /*0540*/  @!P3 IMAD.WIDE.U32 R8, R11, R5, R6 ;  /* 0x000000050b08b225 */ /* 0x004fe200078e0006 */
[----:B------:R-:W0:Y:S02]  /*0550*/  FENCE.VIEW.ASYNC.S ;  /* 0x00000000000073c6 */ /* 0x000e240000000000 */
[----:B0-----:R-:W3:Y:S01]  /*0560*/  @!UP0 SYNCS.EXCH.64 URZ, [UR8+0x60], UR4 ;  /* 0x00006004083f85b2 */ /* 0x001ee20008000100 */
[----:B------:R-:W-:Y:S01]  /*0570*/  SEL R18, RZ, 0x1, !P0 ;  /* 0x00000001ff127807 */ /* 0x000fe20004000000 */
[----:B------:R-:W-:Y:S01]  /*0580*/  @P3 IMAD.MOV.U32 R11, RZ, RZ, RZ ;  /* 0x000000ffff0b3224 */ /* 0x000fe200078e00ff */
[----:B------:R-:W-:Y:S01]  /*0590*/  ISETP.GE.U32.AND P1, PT, R10, 0x2, PT ;  /* 0x000000020a00780c */ /* 0x000fe20003f26070 */
[----:B------:R-:W-:-:S02]  /*05a0*/  @!P3 IMAD.MOV.U32 R16, RZ, RZ, R8 ;  /* 0x000000ffff10b224 */ /* 0x000fc400078e0008 */
[----:B------:R-:W-:Y:S01]  /*05b0*/  @P3 IMAD.IADD R17, R17, 0x1, R11 ;  /* 0x0000000111113824 */ /* 0x000fe200078e020b */
[----:B------:R-:W-:Y:S01]  /*05c0*/  SEL R18, R18, 0x2, P1 ;  /* 0x0000000212127807 */ /* 0x000fe20000800000 */
[----:B------:R-:W-:Y:S01]  /*05d0*/  @!P3 IMAD.MOV.U32 R17, RZ, RZ, R9 ;  /* 0x000000ffff11b224 */ /* 0x000fe200078e0009 */
[----:B------:R0:W3:Y:S01]  /*05e0*/  @!UP1 SYNCS.EXCH.64 URZ, [UR8+0x68], UR4 ;  /* 0x00006804083f95b2 */ /* 0x0000e20008000100 */
[----:B------:R-:W-:Y:S01]  /*05f0*/  NOP ;  /* 0x0000000000007918 */ /* 0x000fe20000000000 */
[----:B0-----:R-:W-:-:S03]  /*0600*/  UIMAD.WIDE.U32 UR4, UR6, UR7, URZ ;  /* 0x00000007060472a5 */ /* 0x001fc6000f8e003f */
[----:B------:R-:W-:Y:S02]  /*0610*/  ULDC UR6, c[0x0][0x14] ;  /* 0x0000050000067ab9 */ /* 0x000fe40000000800 */
[----:B------:R-:W-:Y:S02]  /*0620*/  UIMAD.WIDE.U32 UR36, UR4, UR6, URZ ;  /* 0x00000006042472a5 */ /* 0x000fe4000f8e003f */
[----:B------:R-:W-:-:S04]  /*0630*/  UIMAD UR42, UR5, UR6, URZ ;  /* 0x00000006052a72a4 */ /* 0x000fc8000f8e023f */
[----:B------:R-:W-:Y:S01]  /*0640*/  UIADD3 UR42, UR37, UR42, URZ ;  /* 0x0000002a252a7290 */ /* 0x000fe2000fffe03f */
[----:B---34-:R-:W-:Y:S06]  /*0650*/  BAR.SYNC.DEFER_BLOCKING 0x0 ;  /* 0x0000000000007b1d */ /* 0x018fec0000010000 */
[----:B------:R-:W-:Y:S05]  /*0660*/  @!P2 BRA `(.L_x_3) ;  /* 0x0000003400e0a947 */ /* 0x000fea0003800000 */
[----:B------:R-:W-:-:S13]  /*0670*/  ISETP.GT.U32.AND P0, PT, R10, 0x1, PT ;  /* 0x000000010a00780c */ /* 0x000fda0003f04070 */
[----:B------:R-:W-:Y:S05]  /*0680*/  @P0 EXIT ;  /* 0x000000000000094d */ /* 0x000fea0003800000 */
[----:B------:R-:W-:Y:S01]  /*0690*/  ULDC.64 UR4, c[0x0][0x650] ;  /* 0x0001940000047ab9 */ /* 0x000fe20000000a00 */
[----:B------:R-:W-:Y:S01]  /*06a0*/  PRMT R0, RZ, 0x7610, R0 ;  /* 0x00007610ff007816 */ /* 0x000fe20000000000 */
[----:B------:R-:W-:Y:S01]  /*06b0*/  IMAD.MOV.U32 R65, RZ, RZ, -0x1 ;  /* 0xffffffffff417424 */ /* 0x000fe200078e00ff */
[----:B------:R-:W-:Y:S01]  /*06c0*/  ISETP.GE.U32.AND P0, PT, R16, UR4, PT ;  /* 0x0000000410007c0c */ /* 0x000fe2000bf06070 */
[----:B------:R-:W-:Y:S02]  /*06d0*/  IMAD.MOV.U32 R64, RZ, RZ, -0x1 ;  /* 0xffffffffff407424 */ /* 0x000fe400078e00ff */
[----:B------:R-:W-:Y:S01]  /*06e0*/  IMAD.MOV.U32 R67, RZ, RZ, -0x1 ;  /* 0xffffffffff437424 */ /* 0x000fe200078e00ff */
[----:B------:R-:W-:-:S13]  /*06f0*/  ISETP.GE.U32.AND.EX P0, PT, R17, UR5, PT, P0 ;  /* 0x0000000511007c0c */ /* 0x000fda000bf06100 */
[----:B------:R-:W-:Y:S05]  /*0700*/  @P0 BRA `(.L_x_4) ;  /* 0x0000000400540947 */ /* 0x000fea0003800000 */
[----:B------:R-:W0:Y:S01]  /*0710*/  LDC.64 R20, c[0x0][0x628] ;  /* 0x00018a00ff147b82 */ /* 0x000e220000000a00 */
[----:B------:R-:W-:Y:S02]  /*0720*/  IMAD.MOV.U32 R8, RZ, RZ, R16 ;  /* 0x000000ffff087224 */ /* 0x000fe400078e0010 */
[----:B------:R-:W-:-:S05]  /*0730*/  IMAD.MOV.U32 R9, RZ, RZ, R17 ;  /* 0x000000ffff097224 */ /* 0x000fca00078e0011 */
[----:B------:R-:W1:Y:S08]  /*0740*/  LDC R0, c[0x0][0x630] ;  /* 0x00018c00ff007b82 */ /* 0x000e700000000800 */
[----:B------:R-:W2:Y:S01]  /*0750*/  LDC.64 R22, c[0x0][0x620] ;  /* 0x00018800ff167b82 */ /* 0x000ea20000000a00 */
[----:B0-----:R-:W-:-:S04]  /*0760*/  ISETP.NE.U32.AND P0, PT, R20, RZ, PT ;  /* 0x000000ff1400720c */ /* 0x001fc80003f05070 */
[----:B------:R-:W-:-:S13]  /*0770*/  ISETP.NE.AND.EX P0, PT, R21, RZ, PT, P0 ;  /* 0x000000ff1500720c */ /* 0x000fda0003f05300 */
[----:B-12---:R-:W-:Y:S05]  /*0780*/  @!P0 BRA `(.L_x_5) ;  /* 0x0000000000288947 */ /* 0x006fea0003800000 */
[----:B------:R-:W0:Y:S02]  /*0790*/  LDC R13, c[0x0][0x634] ;  /* 0x00018d00ff0d7b82 */ /* 0x000e240000000800 */
[----:B0-----:R-:W-:-:S05]  /*07a0*/  IADD3 R13, P0, R16, R13, RZ ;  /* 0x0000000d100d7210 */ /* 0x001fca0007f1e0ff */
[----:B------:R-:W-:-:S04]  /*07b0*/  IMAD.X R15, RZ, RZ, R17, P0 ;  /* 0x000000ffff0f7224 */ /* 0x000fc800000e0611 */
[----:B------:R-:W-:-:S04]  /*07c0*/  IMAD.WIDE.U32 R8, R15, R20, RZ ;  /* 0x000000140f087225 */ /* 0x000fc800078e00ff */
[----:B------:R-:W-:-:S04]  /*07d0*/  IMAD.WIDE.U32 R10, P0, R13, R21, R8 ;  /* 0x000000150d0a7225 */ /* 0x000fc80007800008 */
[----:B------:R-:W-:-:S04]  /*07e0*/  IMAD.WIDE.U32 R8, R13, R20, RZ ;  /* 0x000000140d087225 */ /* 0x000fc800078e00ff */
[----:B------:R-:W-:Y:S01]  /*07f0*/  IMAD.X R13, RZ, RZ, RZ, P0 ;  /* 0x000000ffff0d7224 */ /* 0x000fe200000e06ff */
[----:B------:R-:W-:Y:S01]  /*0800*/  IADD3 RZ, P0, R9, R10, RZ ;  /* 0x0000000a09ff7210 */ /* 0x000fe20007f1e0ff */
[----:B------:R-:W-:-:S04]  /*0810*/  IMAD.MOV.U32 R12, RZ, RZ, R11 ;  /* 0x000000ffff0c7224 */ /* 0x000fc800078e000b */
[----:B------:R-:W-:-:S08]  /*0820*/  IMAD.WIDE.U32.X R8, R15, R21, R12, P0 ;  /* 0x000000150f087225 */ /* 0x000fd000000e040c */
.L_x_5:
[-CC-:B------:R-:W-:Y:S01]  /*0830*/  SHF.R.U64 R67, R8, R0.reuse, R9.reuse ;  /* 0x0000000008437219 */ /* 0x180fe20000001209 */
[----:B------:R-:W0:Y:S01]  /*0840*/  LDC R12, c[0x0][0x618] ;  /* 0x00018600ff0c7b82 */ /* 0x000e220000000800 */
[----:B------:R-:W-:Y:S01]  /*0850*/  SHF.R.U32.HI R7, RZ, R0, R9 ;  /* 0x00000000ff077219 */ /* 0x000fe20000011609 */
[----:B------:R-:W-:Y:S01]  /*0860*/  ULDC UR4, c[0x0][0x150] ;  /* 0x0000540000047ab9 */ /* 0x000fe20000000800 */
[----:B------:R-:W-:Y:S02]  /*0870*/  IADD3 R11, P0, RZ, -R67, RZ ;  /* 0x80000043ff0b7210 */ /* 0x000fe40007f1e0ff */
[----:B------:R-:W-:-:S03]  /*0880*/  I2FP.F32.U32 R0, R6 ;  /* 0x0000000600007245 */ /* 0x000fc60000201000 */
[----:B------:R-:W1:Y:S01]  /*0890*/  LDC.64 R30, c[0x0][0x640] ;  /* 0x00019000ff1e7b82 */ /* 0x000e620000000a00 */
[----:B------:R-:W-:Y:S02]  /*08a0*/  IMAD.X R13, RZ, RZ, ~R7, P0 ;  /* 0x000000ffff0d7224 */ /* 0x000fe400000e0e07 */
[----:B------:R-:W-:Y:S01]  /*08b0*/  FMUL R0, R0, UR4 ;  /* 0x0000000400007c20 */ /* 0x000fe20008400000 */
[----:B------:R-:W-:Y:S01]  /*08c0*/  IMAD.WIDE.U32 R8, R11, R22, R16 ;  /* 0x000000160b087225 */ /* 0x000fe200078e0010 */
[----:B------:R-:W-:-:S03]  /*08d0*/  ULDC UR4, c[0x0][0x154] ;  /* 0x0000550000047ab9 */ /* 0x000fc60000000800 */
[----:B------:R-:W-:Y:S01]  /*08e0*/  IMAD R10, R13, R22, RZ ;  /* 0x000000160d0a7224 */ /* 0x000fe200078e02ff */
[----:B------:R-:W2:Y:S01]  /*08f0*/  LDC R7, c[0x0][0x144] ;  /* 0x00005100ff077b82 */ /* 0x000ea20000000800 */
[----:B------:R-:W3:Y:S02]  /*0900*/  F2I.U32.TRUNC.NTZ R0, R0 ;  /* 0x0000000000007305 */ /* 0x000ee4000020f000 */
[----:B------:R-:W-:-:S04]  /*0910*/  IMAD R11, R11, R23, R10 ;  /* 0x000000170b0b7224 */ /* 0x000fc800078e020a */
[----:B------:R-:W-:Y:S01]  /*0920*/  IMAD.IADD R9, R9, 0x1, R11 ;  /* 0x0000000109097824 */ /* 0x000fe200078e020b */
[----:B------:R-:W4:Y:S01]  /*0930*/  LDC R24, c[0x0][0x608] ;  /* 0x00018200ff187b82 */ /* 0x000f220000000800 */
[----:B------:R-:W-:-:S03]  /*0940*/  IMAD.MOV.U32 R11, RZ, RZ, -0x1 ;  /* 0xffffffffff0b7424 */ /* 0x000fc600078e00ff */
[-CC-:B0-----:R-:W-:Y:S02]  /*0950*/  SHF.R.U64 R22, R8, R12.reuse, R9.reuse ;  /* 0x0000000c08167219 */ /* 0x181fe40000001209 */
[----:B------:R-:W-:Y:S02]  /*0960*/  I2FP.F32.U32 R8, R5 ;  /* 0x0000000500087245 */ /* 0x000fe40000201000 */
[----:B------:R-:W0:Y:S01]  /*0970*/  LDC R28, c[0x0][0x658] ;  /* 0x00019600ff1c7b82 */ /* 0x000e220000000800 */
[----:B-1----:R-:W-:Y:S01]  /*0980*/  ISETP.NE.U32.AND P0, PT, R30, RZ, PT ;  /* 0x000000ff1e00720c */ /* 0x002fe20003f05070 */
[----:B---3--:R-:W-:Y:S02]  /*0990*/  IMAD.MOV R10, RZ, RZ, -R0 ;  /* 0x000000ffff0a7224 */ /* 0x008fe400078e0a00 */
[----:B------:R-:W-:Y:S01]  /*09a0*/  FMUL R8, R8, UR4 ;  /* 0x0000000408087c20 */ /* 0x000fe20008400000 */
[----:B------:R-:W-:Y:S02]  /*09b0*/  SHF.R.U32.HI R9, RZ, R12, R9 ;  /* 0x0000000cff097219 */ /* 0x000fe40000011609 */
[----:B------:R-:W-:Y:S01]  /*09c0*/  ISETP.NE.AND.EX P0, PT, R31, RZ, PT, P0 ;  /* 0x000000ff1f00720c */ /* 0x000fe20003f05300 */
[----:B------:R1:W3:Y:S01]  /*09d0*/  F2I.U32.TRUNC.NTZ R15, R8 ;  /* 0x00000008000f7305 */ /* 0x0002e2000020f000 */
[----:B------:R-:W1:Y:S01]  /*09e0*/  LDC R20, c[0x0][0x148] ;  /* 0x00005200ff147b82 */ /* 0x000e620000000800 */
[----:B--2---:R-:W-:-:S07]  /*09f0*/  IMAD R0, R7, R10, R6 ;  /* 0x0000000a07007224 */ /* 0x004fce00078e0206 */
[----:B------:R-:W2:Y:S01]  /*0a00*/  LDC R26, c[0x0][0x600] ;  /* 0x00018000ff1a7b82 */ /* 0x000ea20000000800 */
[-CC-:B----4-:R-:W-:Y:S02]  /*0a10*/  SHF.R.U64 R32, R22, R24.reuse, R9.reuse ;  /* 0x0000001816207219 */ /* 0x190fe40000001209 */
[----:B------:R-:W-:Y:S01]  /*0a20*/  SHF.R.U32.HI R7, RZ, R24, R9 ;  /* 0x00000018ff077219 */ /* 0x000fe20000011609 */
[----:B------:R-:W-:-:S04]  /*0a30*/  IMAD.MOV.U32 R9, RZ, RZ, 0x1 ;  /* 0x00000001ff097424 */ /* 0x000fc800078e00ff */
[----:B------:R-:W4:Y:S01]  /*0a40*/  LDC R21, c[0x0][0x648] ;  /* 0x00019200ff157b82 */ /* 0x000f220000000800 */
[-C--:B0-----:R-:W-:Y:S02]  /*0a50*/  SHF.L.U32 R6, R11, R28.reuse, RZ ;  /* 0x0000001c0b067219 */ /* 0x081fe400000006ff */
[--C-:B------:R-:W-:Y:S02]  /*0a60*/  SHF.R.U64 R24, R32, R28, R7.reuse ;  /* 0x0000001c20187219 */ /* 0x100fe40000001207 */
[----:B------:R-:W-:Y:S02]  /*0a70*/  LOP3.LUT R13, RZ, R6, RZ, 0x33, !PT ;  /* 0x00000006ff0d7212 */ /* 0x000fe400078e33ff */
[-C--:B------:R-:W-:Y:S01]  /*0a80*/  SHF.R.U32.HI R7, RZ, R28.reuse, R7 ;  /* 0x0000001cff077219 */ /* 0x080fe20000011607 */
[----:B------:R-:W0:Y:S01]  /*0a90*/  LDC R23, c[0x0][0x638] ;  /* 0x00018e00ff177b82 */ /* 0x000e220000000800 */
[----:B------:R-:W-:Y:S01]  /*0aa0*/  SHF.L.U32 R12, R9, R28, RZ ;  /* 0x0000001c090c7219 */ /* 0x000fe200000006ff */
[----:B------:R-:W-:-:S06]  /*0ab0*/  IMAD.MOV.U32 R6, RZ, RZ, R24 ;  /* 0x000000ffff067224 */ /* 0x000fcc00078e0018 */
[----:B------:R-:W0:Y:S01]  /*0ac0*/  LDC R65, c[0x0][0x610] ;  /* 0x00018400ff417b82 */ /* 0x000e220000000800 */
[----:B-1-3--:R-:W-:Y:S05]  /*0ad0*/  @!P0 BRA `(.L_x_6) ;  /* 0x0000000000288947 */ /* 0x00afea0003800000 */
[----:B------:R-:W1:Y:S02]  /*0ae0*/  LDC R11, c[0x0][0x64c] ;  /* 0x00019300ff0b7b82 */ /* 0x000e640000000800 */
[----:B-1----:R-:W-:-:S05]  /*0af0*/  IADD3 R11, P0, R24, R11, RZ ;  /* 0x0000000b180b7210 */ /* 0x002fca0007f1e0ff */
        /* <DEDUP_REMOVED lines=8> */
.L_x_6:
[----:B----4-:R-:W-:Y:S01]  /*0b80*/  SHF.R.U64 R6, R6, R21, R7 ;  /* 0x0000001506067219 */ /* 0x010fe20000001207 */
[----:B--2---:R-:W-:Y:S01]  /*0b90*/  VIADD R7, R26, 0xffffffff ;  /* 0xffffffff1a077836 */ /* 0x004fe20000000000 */
[----:B------:R-:W-:Y:S01]  /*0ba0*/  LOP3.LUT R13, R32, R13, RZ, 0xc0, !PT ;  /* 0x0000000d200d7212 */ /* 0x000fe200078ec0ff */
[----:B------:R-:W-:Y:S02]  /*0bb0*/  IMAD.MOV R15, RZ, RZ, -R15 ;  /* 0x000000ffff0f7224 */ /* 0x000fe400078e0a0f */
[----:B------:R-:W-:Y:S02]  /*0bc0*/  IMAD.MOV R8, RZ, RZ, -R6 ;  /* 0x000000ffff087224 */ /* 0x000fe400078e0a06 */
[----:B------:R-:W-:Y:S01]  /*0bd0*/  IMAD R13, R12, R6, R13 ;  /* 0x000000060c0d7224 */ /* 0x000fe200078e020d */
[----:B------:R-:W-:Y:S01]  /*0be0*/  LOP3.LUT R6, R22, R7, RZ, 0xc0, !PT ;  /* 0x0000000716067212 */ /* 0x000fe200078ec0ff */
[----:B------:R-:W-:Y:S02]  /*0bf0*/  @P3 IMAD R0, R20, R15, R5 ;  /* 0x0000000f14003224 */ /* 0x000fe400078e0205 */
[----:B0-----:R-:W-:-:S02]  /*0c00*/  IMAD R5, R8, R23, R24 ;  /* 0x0000001708057224 */ /* 0x001fc400078e0218 */
[----:B------:R-:W-:Y:S02]  /*0c10*/  IMAD R65, R13, R65, R0 ;  /* 0x000000410d417224 */ /* 0x000fe400078e0200 */
[----:B------:R-:W-:Y:S02]  /*0c20*/  IMAD R6, R5, R26, R6 ;  /* 0x0000001a05067224 */ /* 0x000fe400078e0206 */
[----:B------:R-:W-:-:S03]  /*0c30*/  IMAD.MOV.U32 R0, RZ, RZ, 0x1 ;  /* 0x00000001ff007424 */ /* 0x000fc600078e00ff */
[----:B------:R-:W-:Y:S02]  /*0c40*/  SEL R64, R6, R65, !P3 ;  /* 0x0000004106407207 */ /* 0x000fe40005800000 */
[----:B------:R-:W-:-:S07]  /*0c50*/  SEL R65, R65, R6, !P3 ;  /* 0x0000000641417207 */ /* 0x000fce0005800000 */
.L_x_4:
[----:B------:R-:W-:-:S08]  /*0c60*/  NOP ;  /* 0x0000000000007918 */ /* 0x000fd00000000000 */
[----:B------:R-:W0:Y:S02]  /*0c70*/  USETMAXREG.TRY_ALLOC.CTAPOOL UP0, 0xe8 ;  /* 0x000000e8000079c8 */ /* 0x000e240008000600 */
[----:B0-----:R-:W-:-:S13]  /*0c80*/  PLOP3.LUT P0, PT, PT, PT, UP0, 0x80, 0x0 ;  /* 0x000000000000781c */ /* 0x001fda0003f0f008 */
[----:B------:R-:W-:Y:S05]  /*0c90*/  @!P0 BRA `(.L_x_4) ;  /* 0xfffffffc00f08947 */ /* 0x000fea000383ffff */
[----:B------:R-:W-:Y:S01]  /*0ca0*/  ULDC.64 UR4, c[0x0][0x598] ;  /* 0x0001660000047ab9 */ /* 0x000fe20000000a00 */
[----:B------:R-:W-:Y:S01]  /*0cb0*/  ULDC.64 UR38, c[0x0][0x208] ;  /* 0x0000820000267ab9 */ /* 0x000fe20000000a00 */
[----:B------:R-:W-:-:S04]  /*0cc0*/  ISETP.NE.U32.AND P0, PT, RZ, UR4, PT ;  /* 0x00000004ff007c0c */ /* 0x000fc8000bf05070 */
[----:B------:R-:W-:-:S13]  /*0cd0*/  ISETP.NE.AND.EX P0, PT, RZ, UR5, PT, P0 ;  /* 0x00000005ff007c0c */ /* 0x000fda000bf05300 */
[----:B------:R-:W-:Y:S05]  /*0ce0*/  @!P0 BRA `(.L_x_7) ;  /* 0x00000000001c8947 */ /* 0x000fea0003800000 */
[----:B------:R-:W0:Y:S02]  /*0cf0*/  LDC.64 R6, c[0x0][0x598] ;  /* 0x00016600ff067b82 */ /* 0x000e240000000a00 */
[----:B0-----:R-:W2:Y:S02]  /*0d00*/  LDG.E.64 R6, desc[UR38][R6.64] ;  /* 0x0000002606067981 */ /* 0x001ea4000c1e1b00 */
[----:B--2---:R-:W-:-:S04]  /*0d10*/  ISETP.NE.U32.AND P0, PT, R6, RZ, PT ;  /* 0x000000ff0600720c */ /* 0x004fc80003f05070 */
[----:B------:R-:W-:-:S13]  /*0d20*/  ISETP.NE.AND.EX P0, PT, R7, RZ, PT, P0 ;  /* 0x000000ff0700720c */ /* 0x000fda0003f05300 */
[----:B------:R-:W-:Y:S05]  /*0d30*/  @!P0 BRA `(.L_x_7) ;  /* 0x0000000000088947 */ /* 0x000fea0003800000 */
[----:B------:R0:W5:Y:S01]  /*0d40*/  LD.E R19, desc[UR38][R6.64] ;  /* 0x0000002606137980 */ /* 0x000162000c101900 */
[----:B------:R-:W-:Y:S05]  /*0d50*/  BRA `(.L_x_8) ;  /* 0x0000000000247947 */ /* 0x000fea0003800000 */
.L_x_7:
[----:B------:R-:W-:Y:S02]  /*0d60*/  ULDC.64 UR4, c[0x0][0x588] ;  /* 0x0001620000047ab9 */ /* 0x000fe40000000a00 */
[----:B------:R-:W-:-:S04]  /*0d70*/  ISETP.NE.U32.AND P0, PT, RZ, UR4, PT ;  /* 0x00000004ff007c0c */ /* 0x000fc8000bf05070 */
[----:B------:R-:W-:-:S13]  /*0d80*/  ISETP.NE.AND.EX P0, PT, RZ, UR5, PT, P0 ;  /* 0x00000005ff007c0c */ /* 0x000fda000bf05300 */
[----:B------:R-:W-:Y:S05]  /*0d90*/  @!P0 BRA `(.L_x_9) ;  /* 0x00000000000c8947 */ /* 0x000fea0003800000 */
[----:B------:R-:W0:Y:S02]  /*0da0*/  LDC.64 R6, c[0x0][0x588] ;  /* 0x00016200ff067b82 */ /* 0x000e240000000a00 */
[----:B0-----:R1:W5:Y:S01]  /*0db0*/  LDG.E R19, desc[UR38][R6.64] ;  /* 0x0000002606137981 */ /* 0x001362000c1e1900 */
[----:B------:R-:W-:Y:S05]  /*0dc0*/  BRA `(.L_x_8) ;  /* 0x0000000000087947 */ /* 0x000fea0003800000 */
.L_x_9:
[----:B------:R-:W-:Y:S02]  /*0dd0*/  ULDC UR4, c[0x0][0x580] ;  /* 0x0001600000047ab9 */ /* 0x000fe40000000800 */
[----:B------:R-:W-:-:S07]  /*0de0*/  IMAD.U32 R19, RZ, RZ, UR4 ;  /* 0x00000004ff137e24 */ /* 0x000fce000f8e00ff */
.L_x_8:
[----:B------:R-:W-:Y:S02]  /*0df0*/  ULDC.64 UR4, c[0x0][0x5a0] ;  /* 0x0001680000047ab9 */ /* 0x000fe40000000a00 */
[----:B------:R-:W-:-:S04]  /*0e00*/  ISETP.NE.U32.AND P0, PT, RZ, UR4, PT ;  /* 0x00000004ff007c0c */ /* 0x000fc8000bf05070 */
[----:B------:R-:W-:-:S13]  /*0e10*/  ISETP.NE.AND.EX P0, PT, RZ, UR5, PT, P0 ;  /* 0x00000005ff007c0c */ /* 0x000fda000bf05300 */
[----:B------:R-:W-:Y:S05]  /*0e20*/  @!P0 BRA `(.L_x_10) ;  /* 0x00000000001c8947 */ /* 0x000fea0003800000 */
[----:B01----:R-:W0:Y:S02]  /*0e30*/  LDC.64 R6, c[0x0][0x5a0] ;  /* 0x00016800ff067b82 */ /* 0x003e240000000a00 */
[----:B0-----:R-:W2:Y:S02]  /*0e40*/  LDG.E.64 R6, desc[UR38][R6.64] ;  /* 0x0000002606067981 */ /* 0x001ea4000c1e1b00 */
[----:B--2---:R-:W-:-:S04]  /*0e50*/  ISETP.NE.U32.AND P0, PT, R6, RZ, PT ;  /* 0x000000ff0600720c */ /* 0x004fc80003f05070 */
[----:B------:R-:W-:-:S13]  /*0e60*/  ISETP.NE.AND.EX P0, PT, R7, RZ, PT, P0 ;  /* 0x000000ff0700720c */ /* 0x000fda0003f05300 */
[----:B------:R-:W-:Y:S05]  /*0e70*/  @!P0 BRA `(.L_x_10) ;  /* 0x0000000000088947 */ /* 0x000fea0003800000 */
[----:B------:R0:W5:Y:S01]  /*0e80*/  LD.E R56, desc[UR38][R6.64] ;  /* 0x0000002606387980 */ /* 0x000162000c101900 */
[----:B------:R-:W-:Y:S05]  /*0e90*/  BRA `(.L_x_11) ;  /* 0x0000000000247947 */ /* 0x000fea0003800000 */
.L_x_10:
[----:B------:R-:W-:Y:S02]  /*0ea0*/  ULDC.64 UR4, c[0x0][0x590] ;  /* 0x0001640000047ab9 */ /* 0x000fe40000000a00 */
[----:B------:R-:W-:-:S04]  /*0eb0*/  ISETP.NE.U32.AND P0, PT, RZ, UR4, PT ;  /* 0x00000004ff007c0c */ /* 0x000fc8000bf05070 */
[----:B------:R-:W-:-:S13]  /*0ec0*/  ISETP.NE.AND.EX P0, PT, RZ, UR5, PT, P0 ;  /* 0x00000005ff007c0c */ /* 0x000fda000bf05300 */
[----:B------:R-:W-:Y:S05]  /*0ed0*/  @!P0 BRA `(.L_x_12) ;  /* 0x00000000000c8947 */ /* 0x000fea0003800000 */
[----:B------:R-:W2:Y:S02]  /*0ee0*/  LDC.64 R56, c[0x0][0x590] ;  /* 0x00016400ff387b82 */ /* 0x000ea40000000a00 */
[----:B--2---:R2:W5:Y:S01]  /*0ef0*/  LDG.E R56, desc[UR38][R56.64] ;  /* 0x0000002638387981 */ /* 0x004562000c1e1900 */
[----:B------:R-:W-:Y:S05]  /*0f00*/  BRA `(.L_x_11) ;  /* 0x0000000000087947 */ /* 0x000fea0003800000 */
.L_x_12:
[----:B------:R-:W-:Y:S02]  /*0f10*/  ULDC UR4, c[0x0][0x584] ;  /* 0x0001610000047ab9 */ /* 0x000fe40000000800 */
[----:B------:R-:W-:-:S07]  /*0f20*/  IMAD.U32 R56, RZ, RZ, UR4 ;  /* 0x00000004ff387e24 */ /* 0x000fce000f8e00ff */
.L_x_11:
[----:B------:R-:W-:-:S13]  /*0f30*/  LOP3.LUT P0, RZ, R0, 0xff, RZ, 0xc0, !PT ;  /* 0x000000ff00ff7812 */ /* 0x000fda000780c0ff */
[----:B------:R-:W-:Y:S05]  /*0f40*/  @!P0 EXIT ;  /* 0x000000000000894d */ /* 0x000fea0003800000 */
[----:B------:R-:W3:Y:S01]  /*0f50*/  LDC R58, c[0x0][0x658] ;  /* 0x00019600ff3a7b82 */ /* 0x000ee20000000800 */
[----:B------:R-:W-:Y:S01]  /*0f60*/  ULDC.64 UR6, c[0x0][0x288] ;  /* 0x0000a20000067ab9 */ /* 0x000fe20000000a00 */
[----:B------:R-:W-:Y:S01]  /*0f70*/  LOP3.LUT R14, R14, 0x1, RZ, 0xc0, !PT ;  /* 0x000000010e0e7812 */ /* 0x000fe200078ec0ff */
[----:B------:R-:W-:Y:S01]  /*0f80*/  UIADD3 UR4, UR7, 0x1f, URZ ;  /* 0x0000001f07047890 */ /* 0x000fe2000fffe03f */
[----:B------:R-:W-:Y:S01]  /*0f90*/  SHF.R.U32.HI R0, RZ, 0x2, R3 ;  /* 0x00000002ff007819 */ /* 0x000fe20000011603 */
[----:B01----:R-:W-:Y:S01]  /*0fa0*/  IMAD.MOV.U32 R7, RZ, RZ, -0x1 ;  /* 0xffffffffff077424 */ /* 0x003fe200078e00ff */
[----:B------:R-:W-:Y:S01]  /*0fb0*/  SHF.R.U32.HI R4, RZ, 0x1, R4 ;  /* 0x00000001ff047819 */ /* 0x000fe20000011604 */
[----:B------:R-:W-:Y:S01]  /*0fc0*/  USHF.R.S32.HI UR5, URZ, 0x1f, UR4 ;  /* 0x0000001f3f057899 */ /* 0x000fe20008011404 */
[----:B------:R-:W-:Y:S01]  /*0fd0*/  IMAD.SHL.U32 R5, R14, 0x40, RZ ;  /* 0x000000400e057824 */ /* 0x000fe200078e00ff */
[----:B------:R-:W-:Y:S01]  /*0fe0*/  LOP3.LUT R0, R0, 0x7, RZ, 0xc0, !PT ;  /* 0x0000000700007812 */ /* 0x000fe200078ec0ff */
[----:B------:R-:W-:Y:S01]  /*0ff0*/  IMAD.MOV.U32 R9, RZ, RZ, 0x1 ;  /* 0x00000001ff097424 */ /* 0x000fe200078e00ff */
[----:B------:R-:W-:Y:S01]  /*1000*/  ULEA.HI UR5, UR5, UR4, URZ, 0x5 ;  /* 0x0000000405057291 */ /* 0x000fe2000f8f283f */
[----:B------:R-:W-:Y:S01]  /*1010*/  LOP3.LUT R23, R4, 0x30, RZ, 0xc0, !PT ;  /* 0x0000003004177812 */ /* 0x000fe200078ec0ff */
[----:B------:R-:W-:Y:S01]  /*1020*/  IMAD.U32 R6, RZ, RZ, UR6 ;  /* 0x00000006ff067e24 */ /* 0x000fe2000f8e00ff */
[--C-:B------:R-:W-:Y:S01]  /*1030*/  LOP3.LUT R22, R5, 0x40, R0.reuse, 0xe2, !PT ;  /* 0x0000004005167812 */ /* 0x100fe200078ee200 */
[----:B------:R-:W-:Y:S01]  /*1040*/  USHF.R.S32.HI UR43, URZ, 0x5, UR5 ;  /* 0x000000053f2b7899 */ /* 0x000fe20008011405 */
[-C--:B------:R-:W-:Y:S01]  /*1050*/  IADD3 R5, RZ, -R23.reuse, -R0 ;  /* 0x80000017ff057210 */ /* 0x080fe20007ffe800 */
[----:B------:R-:W-:Y:S01]  /*1060*/  ULDC UR4, c[0x0][0x284] ;  /* 0x0000a10000047ab9 */ /* 0x000fe20000000800 */
[C---:B--2---:R-:W-:Y:S01]  /*1070*/  LOP3.LUT R57, R3.reuse, 0x3, RZ, 0xc0, !PT ;  /* 0x0000000303397812 */ /* 0x044fe200078ec0ff */
[----:B------:R-:W-:Y:S01]  /*1080*/  UISETP.LT.AND UP0, UPT, UR43, 0x1, UPT ;  /* 0x000000012b00788c */ /* 0x000fe2000bf01270 */
[----:B------:R-:W-:Y:S01]  /*1090*/  LOP3.LUT R60, R3, 0x80, RZ, 0xc0, !PT ;  /* 0x00000080033c7812 */ /* 0x000fe200078ec0ff */
[----:B------:R-:W-:Y:S01]  /*10a0*/  IMAD R5, R14, -0x40, R5 ;  /* 0xffffffc00e057824 */ /* 0x000fe200078e0205 */
[----:B------:R-:W-:Y:S01]  /*10b0*/  LOP3.LUT R22, R22, R23, RZ, 0xfc, !PT ;  /* 0x0000001716167212 */ /* 0x000fe200078efcff */
[----:B------:R-:W-:Y:S01]  /*10c0*/  USEL UR44, UR43, 0x1, UP0 ;  /* 0x000000012b2c7887 */ /* 0x000fe20008000000 */
[-C--:B---3--:R-:W-:Y:S01]  /*10d0*/  SHF.L.U32 R7, R7, R58.reuse, RZ ;  /* 0x0000003a07077219 */ /* 0x088fe200000006ff */
[----:B------:R-:W-:Y:S01]  /*10e0*/  IMAD R57, R57, -0x2, R6 ;  /* 0xfffffffe39397824 */ /* 0x000fe200078e0206 */
[----:B------:R-:W-:Y:S01]  /*10f0*/  SHF.L.U32 R58, R9, R58, RZ ;  /* 0x0000003a093a7219 */ /* 0x000fe200000006ff */
[----:B------:R-:W-:Y:S01]  /*1100*/  IMAD.SHL.U32 R59, R3, 0x2, RZ ;  /* 0x00000002033b7824 */ /* 0x000fe200078e00ff */
[----:B------:R-:W-:Y:S01]  /*1110*/  SHF.R.U32.HI R60, RZ, 0x7, R60 ;  /* 0x00000007ff3c7819 */ /* 0x000fe2000001163c */
[----:B------:R-:W-:Y:S01]  /*1120*/  VIADD R62, R5, UR4 ;  /* 0x00000004053e7c36 */ /* 0x000fe20008000000 */
[----:B------:R-:W-:Y:S01]  /*1130*/  LOP3.LUT R61, RZ, R7, RZ, 0x33, !PT ;  /* 0x00000007ff3d7212 */ /* 0x000fe200078e33ff */
[----:B------:R-:W-:Y:S01]  /*1140*/  IMAD.MOV.U32 R23, RZ, RZ, RZ ;  /* 0x000000ffff177224 */ /* 0x000fe200078e00ff */
[----:B------:R-:W-:Y:S01]  /*1150*/  UIADD3 UR44, UR43, -UR44, URZ ;  /* 0x8000002c2b2c7290 */ /* 0x000fe2000fffe03f */
[----:B------:R-:W-:Y:S01]  /*1160*/  UMOV UR40, URZ ;  /* 0x0000003f00287c82 */ /* 0x000fe20008000000 */
[----:B------:R-:W-:-:S10]  /*1170*/  UMOV UR41, URZ ;  /* 0x0000003f00297c82 */ /* 0x000fd40008000000 */
.L_x_98:
[----:B0-----:R-:W0:Y:S01]  /*1180*/  SHFL.IDX PT, R0, R60, RZ, 0x1f ;  /* 0x00001fff3c007589 */ /* 0x001e2200000e0000 */
[----:B------:R-:W1:Y:S01]  /*1190*/  S2UR UR7, SR_CgaCtaId ;  /* 0x00000000000779c3 */ /* 0x000e620000008800 */
[----:B------:R-:W-:Y:S01]  /*11a0*/  UMOV UR6, 0x400 ;  /* 0x0000040000067882 */ /* 0x000fe20000000000 */
[----:B0-----:R-:W-:Y:S01]  /*11b0*/  R2UR UR4, R0 ;  /* 0x00000000000472ca */ /* 0x001fe200000e0000 */
[----:B-1----:R-:W-:-:S12]  /*11c0*/  ULEA UR6, UR7, UR6, 0x18 ;  /* 0x0000000607067291 */ /* 0x002fd8000f8ec03f */
[----:B------:R-:W-:-:S04]  /*11d0*/  ULEA.HI UR5, UR4, UR4, URZ, 0x1 ;  /* 0x0000000404057291 */ /* 0x000fc8000f8f083f */
[----:B------:R-:W-:-:S04]  /*11e0*/  ULOP3.LUT UR5, UR5, 0x1ffffe, URZ, 0xc0, !UPT ;  /* 0x001ffffe05057892 */ /* 0x000fc8000f8ec03f */
[----:B------:R-:W-:-:S03]  /*11f0*/  UIADD3 UR5, UR4, -UR5, URZ ;  /* 0x8000000504057290 */ /* 0x000fc6000fffe03f */
[----:B------:R-:W-:Y:S01]  /*1200*/  ULDC UR4, c[0x0][0x28c] ;  /* 0x0000a30000047ab9 */ /* 0x000fe20000000800 */
[----:B------:R-:W-:Y:S01]  /*1210*/  ULEA UR5, UR5, UR6, 0xb ;  /* 0x0000000605057291 */ /* 0x000fe2000f8e583f */
[----:B------:R-:W-:-:S03]  /*1220*/  ISETP.LT.AND P0, PT, RZ, UR4, PT ;  /* 0x00000004ff007c0c */ /* 0x000fc6000bf01270 */
[----:B------:R-:W-:-:S04]  /*1230*/  UIADD3 UR5, UR5, 0x100, URZ ;  /* 0x0000010005057890 */ /* 0x000fc8000fffe03f */
[----:B------:R-:W-:-:S04]  /*1240*/  USHF.R.U32.HI UR5, URZ, 0x4, UR5 ;  /* 0x000000043f057899 */ /* 0x000fc80008011605 */
[----:B------:R-:W-:-:S04]  /*1250*/  ULOP3.LUT UR5, UR5, 0x3fff, URZ, 0xc0, !UPT ;  /* 0x00003fff05057892 */ /* 0x000fc8000f8ec03f */
[----:B------:R-:W-:Y:S01]  /*1260*/  ULOP3.LUT UR45, UR5, 0x10000, URZ, 0xfc, !UPT ;  /* 0x00010000052d7892 */ /* 0x000fe2000f8efc3f */
[----:B---34-:R-:W-:Y:S11]  /*1270*/  @P0 BRA `(.L_x_13) ;  /* 0x0000000000400947 */ /* 0x018ff60003800000 */
[----:B------:R-:W-:Y:S01]  /*1280*/  MOV R0, 0x0 ;  /* 0x0000000000007802 */ /* 0x000fe20000000f00 */
[----:B------:R-:W-:Y:S01]  /*1290*/  ULDC.64 UR4, c[0x4][0x68] ;  /* 0x01001a0000047ab9 */ /* 0x000fe20000000a00 */
[----:B------:R-:W-:Y:S01]  /*12a0*/  ULDC.64 UR6, c[0x4][0x8] ;  /* 0x0100020000067ab9 */ /* 0x000fe20000000a00 */
[----:B------:R-:W-:Y:S01]  /*12b0*/  IMAD.U32 R4, RZ, RZ, UR4 ;  /* 0x00000004ff047e24 */ /* 0x000fe2000f8e00ff */
[----:B------:R0:W1:Y:S01]  /*12c0*/  LDC.64 R14, c[0x4][R0] ;  /* 0x01000000000e7b82 */ /* 0x0000620000000a00 */
[----:B------:R-:W-:Y:S01]  /*12d0*/  IMAD.U32 R5, RZ, RZ, UR5 ;  /* 0x00000005ff057e24 */ /* 0x000fe2000f8e00ff */
[----:B------:R-:W-:Y:S01]  /*12e0*/  ULDC.64 UR4, c[0x4][0x70] ;  /* 0x01001c0000047ab9 */ /* 0x000fe20000000a00 */
[----:B------:R-:W-:Y:S02]  /*12f0*/  IMAD.U32 R10, RZ, RZ, UR6 ;  /* 0x00000006ff0a7e24 */ /* 0x000fe4000f8e00ff */
[----:B------:R-:W-:Y:S02]  /*1300*/  IMAD.U32 R6, RZ, RZ, UR4 ;  /* 0x00000004ff067e24 */ /* 0x000fe4000f8e00ff */
[----:B------:R-:W-:-:S02]  /*1310*/  IMAD.U32 R7, RZ, RZ, UR5 ;  /* 0x00000005ff077e24 */ /* 0x000fc4000f8e00ff */
[----:B------:R-:W-:Y:S02]  /*1320*/  IMAD.U32 R11, RZ, RZ, UR7 ;  /* 0x00000007ff0b7e24 */ /* 0x000fe4000f8e00ff */
[----:B------:R-:W-:Y:S02]  /*1330*/  IMAD.MOV.U32 R8, RZ, RZ, 0x1e1 ;  /* 0x000001e1ff087424 */ /* 0x000fe400078e00ff */
[----:B------:R-:W-:Y:S02]  /*1340*/  IMAD.MOV.U32 R12, RZ, RZ, 0x1 ;  /* 0x00000001ff0c7424 */ /* 0x000fe400078e00ff */
[----:B0-----:R-:W-:-:S07]  /*1350*/  IMAD.MOV.U32 R13, RZ, RZ, RZ ;  /* 0x000000ffff0d7224 */ /* 0x001fce00078e00ff */
[----:B------:R-:W-:-:S07]  /*1360*/  LEPC R20, `(.L_x_13) ;  /* 0x000000001014794e */ /* 0x000fce0000000000 */
[----:B-1---5:R-:W-:Y:S05]  /*1370*/  CALL.ABS.NOINC R14 ;  /* 0x000000000e007343 */ /* 0x022fea0003c00000 */
.L_x_13:
[----:B------:R-:W-:-:S04]  /*1380*/  LOP3.LUT R0, R18, 0x1, RZ, 0xfc, !PT ;  /* 0x0000000112007812 */ /* 0x000fc800078efcff */
[----:B------:R-:W-:-:S13]  /*1390*/  ISETP.NE.AND P0, PT, R0, 0x3, PT ;  /* 0x000000030000780c */ /* 0x000fda0003f05270 */
[----:B------:R-:W-:Y:S05]  /*13a0*/  @!P0 BRA `(.L_x_14) ;  /* 0x0000000000048947 */ /* 0x000fea0003800000 */
[----:B------:R-:W-:Y:S01]  /*13b0*/  BPT.TRAP 0x1 ;  /* 0x000000040000795c */ /* 0x000fe20000300000 */
.L_x_14:
[----:B------:R-:W0:Y:S01]  /*13c0*/  S2UR UR5, SR_CgaCtaId ;  /* 0x00000000000579c3 */ /* 0x000e220000008800 */
[----:B------:R-:W-:Y:S01]  /*13d0*/  UMOV UR4, 0x400 ;  /* 0x0000040000047882 */ /* 0x000fe20000000000 */
[----:B------:R-:W-:Y:S02]  /*13e0*/  IMAD.U32 R0, RZ, RZ, UR40 ;  /* 0x00000028ff007e24 */ /* 0x000fe4000f8e00ff */
[----:B------:R-:W-:-:S03]  /*13f0*/  IMAD.U32 R3, RZ, RZ, UR41 ;  /* 0x00000029ff037e24 */ /* 0x000fc6000f8e00ff */
[----:B------:R-:W-:Y:S01]  /*1400*/  SHF.L.U32 R0, R0, 0x1f, RZ ;  /* 0x0000001f00007819 */ /* 0x000fe200000006ff */
[----:B0-----:R-:W-:-:S06]  /*1410*/  ULEA UR4, UR5, UR4, 0x18 ;  /* 0x0000000405047291 */ /* 0x001fcc000f8ec03f */
[----:B------:R-:W-:-:S04]  /*1420*/  IMAD.U32 R6, RZ, RZ, UR4 ;  /* 0x00000004ff067e24 */ /* 0x000fc8000f8e00ff */
[----:B------:R-:W-:-:S04]  /*1430*/  IMAD R3, R3, 0x8, R6 ;  /* 0x0000000803037824 */ /* 0x000fc800078e0206 */
[----:B------:R0:W1:Y:S01]  /*1440*/  SYNCS.PHASECHK.TRANS64.TRYWAIT P1, [R3+URZ], R0 ;  /* 0x00000000030075a7 */ /* 0x000062000802017f */
[----:B------:R-:W-:Y:S05]  /*1450*/  @!P0 BRA `(.L_x_15) ;  /* 0x0000000000048947 */ /* 0x000fea0003800000 */
[----:B------:R-:W-:Y:S01]  /*1460*/  BPT.TRAP 0x1 ;  /* 0x000000040000795c */ /* 0x000fe20000300000 */
.L_x_15:
[----:B------:R-:W-:-:S05]  /*1470*/  IMAD.U32 R4, RZ, RZ, UR44 ;  /* 0x0000002cff047e24 */ /* 0x000fca000f8e00ff */
[----:B------:R-:W-:Y:S01]  /*1480*/  ISETP.GE.AND P2, PT, R4, 0x1, PT ;  /* 0x000000010400780c */ /* 0x000fe20003f46270 */
[----:B-1----:R-:W-:-:S12]  /*1490*/  @P1 BRA `(.L_x_16) ;  /* 0x0000000000081947 */ /* 0x002fd80003800000 */
[----:B------:R-:W1:Y:S02]  /*14a0*/  SYNCS.PHASECHK.TRANS64.TRYWAIT P1, [R3+URZ], R0 ;  /* 0x00000000030075a7 */ /* 0x000e64000802017f */
[----:B-1----:R-:W-:Y:S05]  /*14b0*/  @!P1 BRA `(.L_x_17) ;  /* 0x0000003c00e09947 */ /* 0x002fea0003800000 */
.L_x_16:
[----:B------:R-:W-:Y:S05]  /*14c0*/  WARPSYNC.ALL ;  /* 0x0000000000007948 */ /* 0x000fea0003800000 */
[----:B------:R-:W-:Y:S01]  /*14d0*/  R2UR UR4, R6 ;  /* 0x00000000060472ca */ /* 0x000fe200000e0000 */
[----:B------:R-:W-:Y:S01]  /*14e0*/  WARPGROUP.ARRIVE ;  /* 0x00000000000079c5 */ /* 0x000fe20000000000 */
[----:B------:R-:W-:Y:S01]  /*14f0*/  UMOV UR5, 0xc0000010 ;  /* 0xc000001000057882 */ /* 0x000fe20000000000 */
[----:B------:R-:W-:-:S10]  /*1500*/  UMOV UR7, 0xc0000010 ;  /* 0xc000001000077882 */ /* 0x000fd40000000000 */
[----:B------:R-:W-:-:S04]  /*1510*/  UIADD3 UR4, UR4, 0x5100, URZ ;  /* 0x0000510004047890 */ /* 0x000fc8000fffe03f */
[----:B------:R-:W-:-:S04]  /*1520*/  USHF.R.U32.HI UR4, URZ, 0x4, UR4 ;  /* 0x000000043f047899 */ /* 0x000fc80008011604 */
[----:B------:R-:W-:-:S04]  /*1530*/  ULOP3.LUT UR4, UR4, 0x3fff, URZ, 0xc0, !UPT ;  /* 0x00003fff04047892 */ /* 0x000fc8000f8ec03f */
[----:B------:R-:W-:Y:S02]  /*1540*/  ULOP3.LUT UR9, UR4, 0x10000, URZ, 0xfc, !UPT ;  /* 0x0001000004097892 */ /* 0x000fe4000f8efc3f */
[----:B------:R-:W-:Y:S02]  /*1550*/  ULEA UR4, UR41, UR45, 0x8 ;  /* 0x0000002d29047291 */ /* 0x000fe4000f8e403f */
[----:B------:R-:W-:-:S09]  /*1560*/  ULEA UR6, UR41, UR9, 0x7 ;  /* 0x0000000929067291 */ /* 0x000fd2000f8e383f */
[----:B------:R-:W-:Y:S03]  /*1570*/  IGMMA.64x64x32.S8.S8 R24, gdesc[UR4], RZ, !UPT, gsb0 ;  /* 0x01e00000041879f1 */ /* 0x000fe6000c0410ff */
[----:B------:R-:W-:Y:S02]  /*1580*/  WARPGROUP.DEPBAR.LE gsb0, 0x0 ;  /* 0x00008000000079c5 */ /* 0x000fe40000010000 */
[----:B------:R-:W-:Y:S05]  /*1590*/  @!P2 BRA `(.L_x_18) ;  /* 0x0000000000c8a947 */ /* 0x000fea0003800000 */
[----:B------:R-:W-:Y:S01]  /*15a0*/  UIADD3 UR4, UR41, 0x1, URZ ;  /* 0x0000000129047890 */ /* 0x000fe2000fffe03f */
[----:B01----:R-:W-:Y:S02]  /*15b0*/  IMAD.U32 R0, RZ, RZ, UR44 ;  /* 0x0000002cff007e24 */ /* 0x003fe4000f8e00ff */
[----:B------:R-:W-:Y:S01]  /*15c0*/  IMAD.U32 R3, RZ, RZ, UR41 ;  /* 0x00000029ff037e24 */ /* 0x000fe2000f8e00ff */
[----:B------:R-:W-:-:S04]  /*15d0*/  UISETP.NE.AND UP0, UPT, UR4, 0x5, UPT ;  /* 0x000000050400788c */ /* 0x000fc8000bf05270 */
[----:B------:R-:W-:Y:S02]  /*15e0*/  USEL UR5, URZ, 0x1, UP0 ;  /* 0x000000013f057887 */ /* 0x000fe40008000000 */
[----:B------:R-:W-:Y:S02]  /*15f0*/  USEL UR8, UR4, URZ, UP0 ;  /* 0x0000003f04087287 */ /* 0x000fe40008000000 */
[----:B------:R-:W-:-:S06]  /*1600*/  ULOP3.LUT UR5, UR40, UR5, URZ, 0x3c, !UPT ;  /* 0x0000000528057292 */ /* 0x000fcc000f8e3c3f */
[----:B------:R-:W-:-:S07]  /*1610*/  IMAD.U32 R7, RZ, RZ, UR5 ;  /* 0x00000005ff077e24 */ /* 0x000fce000f8e00ff */
.L_x_25:
[----:B0-----:R-:W-:Y:S05]  /*1620*/  @!P0 BRA `(.L_x_19) ;  /* 0x0000000000048947 */ /* 0x001fea0003800000 */
[----:B------:R-:W-:Y:S01]  /*1630*/  BPT.TRAP 0x1 ;  /* 0x000000040000795c */ /* 0x000fe20000300000 */
.L_x_19:
[----:B------:R-:W0:Y:S01]  /*1640*/  S2UR UR5, SR_CgaCtaId ;  /* 0x00000000000579c3 */ /* 0x000e220000008800 */
[----:B------:R-:W-:Y:S01]  /*1650*/  UMOV UR4, 0x400 ;  /* 0x0000040000047882 */ /* 0x000fe20000000000 */
[----:B------:R-:W-:Y:S01]  /*1660*/  IMAD.U32 R5, RZ, RZ, UR8 ;  /* 0x00000008ff057e24 */ /* 0x000fe2000f8e00ff */
[----:B------:R-:W-:Y:S01]  /*1670*/  SHF.L.U32 R4, R7, 0x1f, RZ ;  /* 0x0000001f07047819 */ /* 0x000fe200000006ff */
[----:B0-----:R-:W-:-:S06]  /*1680*/  ULEA UR4, UR5, UR4, 0x18 ;  /* 0x0000000405047291 */ /* 0x001fcc000f8ec03f */
[----:B------:R-:W-:-:S04]  /*1690*/  IMAD.U32 R6, RZ, RZ, UR4 ;  /* 0x00000004ff067e24 */ /* 0x000fc8000f8e00ff */
[----:B------:R-:W-:-:S04]  /*16a0*/  IMAD R5, R5, 0x8, R6 ;  /* 0x0000000805057824 */ /* 0x000fc800078e0206 */
[----:B------:R0:W1:Y:S01]  /*16b0*/  SYNCS.PHASECHK.TRANS64.TRYWAIT P1, [R5+URZ], R4 ;  /* 0x00000004050075a7 */ /* 0x000062000802017f */
[----:B------:R-:W-:Y:S05]  /*16c0*/  @!P0 BRA `(.L_x_20) ;  /* 0x0000000000048947 */ /* 0x000fea0003800000 */
[----:B------:R-:W-:Y:S01]  /*16d0*/  BPT.TRAP 0x1 ;  /* 0x000000040000795c */ /* 0x000fe20000300000 */
.L_x_20:
[----:B-1----:R-:W-:Y:S05]  /*16e0*/  @P1 BRA `(.L_x_21) ;  /* 0x0000000000081947 */ /* 0x002fea0003800000 */
[----:B------:R-:W1:Y:S02]  /*16f0*/  SYNCS.PHASECHK.TRANS64.TRYWAIT P1, [R5+URZ], R4 ;  /* 0x00000004050075a7 */ /* 0x000e64000802017f */
[----:B-1----:R-:W-:Y:S05]  /*1700*/  @!P1 BRA `(.L_x_22) ;  /* 0x0000003c00609947 */ /* 0x002fea0003800000 */
.L_x_21:
[----:B------:R-:W-:Y:S01]  /*1710*/  ULEA UR4, UR8, UR45, 0x8 ;  /* 0x0000002d08047291 */ /* 0x000fe2000f8e403f */
[----:B------:R-:W-:Y:S01]  /*1720*/  WARPGROUP.ARRIVE ;  /* 0x00000000000079c5 */ /* 0x000fe20000000000 */
[----:B------:R-:W-:Y:S01]  /*1730*/  ULEA UR6, UR8, UR9, 0x7 ;  /* 0x0000000908067291 */ /* 0x000fe2000f8e383f */
[----:B------:R-:W-:Y:S01]  /*1740*/  UMOV UR5, 0xc0000010 ;  /* 0xc000001000057882 */ /* 0x000fe20000000000 */
[----:B------:R-:W-:-:S07]  /*1750*/  UMOV UR7, 0xc0000010 ;  /* 0xc000001000077882 */ /* 0x000fce0000000000 */
[----:B------:R-:W-:Y:S03]  /*1760*/  IGMMA.64x64x32.S8.S8 R24, gdesc[UR4], R24, gsb0 ;  /* 0x01e00000041879f1 */ /* 0x000fe60008041018 */
[----:B------:R-:W-:Y:S02]  /*1770*/  WARPGROUP.DEPBAR.LE gsb0, 0x0 ;  /* 0x00008000000079c5 */ /* 0x000fe40000010000 */
[----:B------:R-:W-:Y:S05]  /*1780*/  @!P0 BRA `(.L_x_23) ;  /* 0x0000000000048947 */ /* 0x000fea0003800000 */
[----:B------:R-:W-:Y:S01]  /*1790*/  BPT.TRAP 0x1 ;  /* 0x000000040000795c */ /* 0x000fe20000300000 */
.L_x_23:
[----:B01----:R-:W-:Y:S01]  /*17a0*/  IMAD R4, R3, 0x8, R6 ;  /* 0x0000000803047824 */ /* 0x003fe200078e0206 */
[----:B------:R-:W-:-:S03]  /*17b0*/  ISETP.GT.U32.AND P1, PT, R18, 0x1, PT ;  /* 0x000000011200780c */ /* 0x000fc60003f24070 */
[----:B------:R-:W-:-:S05]  /*17c0*/  VIADD R4, R4, 0x28 ;  /* 0x0000002804047836 */ /* 0x000fca0000000000 */
[----:B------:R-:W-:-:S04]  /*17d0*/  PRMT R4, RZ, 0x654, R4 ;  /* 0x00000654ff047816 */ /* 0x000fc80000000004 */
[----:B------:R0:W-:Y:S01]  /*17e0*/  SYNCS.ARRIVE.TRANS64.RED.A1T0 RZ, [R4+URZ], RZ ;  /* 0x000000ff04ff79a7 */ /* 0x0001e2000810043f */
[----:B------:R-:W-:Y:S05]  /*17f0*/  @P1 BRA `(.L_x_24) ;  /* 0x0000000000041947 */ /* 0x000fea0003800000 */
[----:B------:R-:W-:Y:S01]  /*1800*/  BPT.TRAP 0x1 ;  /* 0x000000040000795c */ /* 0x000fe20000300000 */
.L_x_24:
[----:B------:R-:W-:Y:S01]  /*1810*/  UIADD3 UR8, UR8, 0x1, URZ ;  /* 0x0000000108087890 */ /* 0x000fe2000fffe03f */
[C---:B------:R-:W-:Y:S01]  /*1820*/  ISETP.GT.AND P2, PT, R0.reuse, 0x1, PT ;  /* 0x000000010000780c */ /* 0x040fe20003f44270 */
[----:B------:R-:W-:Y:S02]  /*1830*/  VIADD R3, R3, 0x1 ;  /* 0x0000000103037836 */ /* 0x000fe40000000000 */
[----:B------:R-:W-:Y:S01]  /*1840*/  UISETP.NE.AND UP0, UPT, UR8, 0x5, UPT ;  /* 0x000000050800788c */ /* 0x000fe2000bf05270 */
[----:B------:R-:W-:Y:S02]  /*1850*/  VIADD R0, R0, 0xffffffff ;  /* 0xffffffff00007836 */ /* 0x000fe40000000000 */
[C---:B------:R-:W-:Y:S01]  /*1860*/  ISETP.NE.AND P1, PT, R3.reuse, 0x5, PT ;  /* 0x000000050300780c */ /* 0x040fe20003f25270 */
[----:B------:R-:W-:Y:S02]  /*1870*/  USEL UR4, URZ, 0x1, UP0 ;  /* 0x000000013f047887 */ /* 0x000fe40008000000 */
[----:B------:R-:W-:Y:S01]  /*1880*/  USEL UR8, UR8, URZ, UP0 ;  /* 0x0000003f08087287 */ /* 0x000fe20008000000 */
[----:B------:R-:W-:-:S03]  /*1890*/  SEL R3, R3, RZ, P1 ;  /* 0x000000ff03037207 */ /* 0x000fc60000800000 */
[----:B------:R-:W-:Y:S01]  /*18a0*/  LOP3.LUT R7, R7, UR4, RZ, 0x3c, !PT ;  /* 0x0000000407077c12 */ /* 0x000fe2000f8e3cff */
[----:B------:R-:W-:Y:S07]  /*18b0*/  @P2 BRA `(.L_x_25) ;  /* 0xfffffffc00582947 */ /* 0x000fee000383ffff */
.L_x_18:
[----:B01----:R-:W0:Y:S02]  /*18c0*/  LDC R0, c[0x0][0x28c] ;  /* 0x0000a300ff007b82 */ /* 0x003e240000000800 */
[----:B0-----:R-:W-:-:S13]  /*18d0*/  ISETP.GE.AND P1, PT, R0, 0x1, PT ;  /* 0x000000010000780c */ /* 0x001fda0003f26270 */
[----:B------:R-:W-:Y:S05]  /*18e0*/  @!P1 BRA `(.L_x_26) ;  /* 0x0000000000389947 */ /* 0x000fea0003800000 */
[----:B------:R-:W-:Y:S05]  /*18f0*/  @!P0 BRA `(.L_x_27) ;  /* 0x0000000000048947 */ /* 0x000fea0003800000 */
[----:B------:R-:W-:Y:S01]  /*1900*/  BPT.TRAP 0x1 ;  /* 0x000000040000795c */ /* 0x000fe20000300000 */
.L_x_27:
[----:B------:R-:W-:Y:S01]  /*1910*/  UIADD3 UR6, UR44, UR41, URZ ;  /* 0x000000292c067290 */ /* 0x000fe2000fffe03f */
[----:B------:R-:W-:-:S03]  /*1920*/  ISETP.GT.U32.AND P0, PT, R18, 0x1, PT ;  /* 0x000000011200780c */ /* 0x000fc60003f04070 */
[----:B------:R-:W-:-:S04]  /*1930*/  UIMAD.WIDE.U32 UR4, UR6, -0x33333333, URZ ;  /* 0xcccccccd060478a5 */ /* 0x000fc8000f8e003f */
[----:B------:R-:W-:-:S04]  /*1940*/  USHF.R.U32.HI UR4, URZ, 0x2, UR5 ;  /* 0x000000023f047899 */ /* 0x000fc80008011605 */
[----:B------:R-:W-:-:S06]  /*1950*/  UIMAD UR6, UR4, -0x5, UR6 ;  /* 0xfffffffb040678a4 */ /* 0x000fcc000f8e0206 */
[----:B------:R-:W-:-:S04]  /*1960*/  IMAD.U32 R3, RZ, RZ, UR6 ;  /* 0x00000006ff037e24 */ /* 0x000fc8000f8e00ff */
[----:B------:R-:W-:-:S04]  /*1970*/  IMAD R0, R3, 0x8, R6 ;  /* 0x0000000803007824 */ /* 0x000fc800078e0206 */
[----:B------:R-:W-:-:S05]  /*1980*/  VIADD R0, R0, 0x28 ;  /* 0x0000002800007836 */ /* 0x000fca0000000000 */
[----:B------:R-:W-:-:S04]  /*1990*/  PRMT R0, RZ, 0x654, R0 ;  /* 0x00000654ff007816 */ /* 0x000fc80000000000 */
[----:B------:R0:W-:Y:S01]  /*19a0*/  SYNCS.ARRIVE.TRANS64.RED.A1T0 RZ, [R0+URZ], RZ ;  /* 0x000000ff00ff79a7 */ /* 0x0001e2000810043f */
[----:B------:R-:W-:Y:S05]  /*19b0*/  @P0 BRA `(.L_x_26) ;  /* 0x0000000000040947 */ /* 0x000fea0003800000 */
[----:B------:R-:W-:Y:S01]  /*19c0*/  BPT.TRAP 0x1 ;  /* 0x000000040000795c */ /* 0x000fe20000300000 */
.L_x_26:
[----:B------:R-:W-:Y:S01]  /*19d0*/  IMAD.SHL.U32 R64, R64, 0x40, RZ ;  /* 0x0000004040407824 */ /* 0x000fe200078e00ff */
[----:B------:R-:W-:Y:S01]  /*19e0*/  UIADD3 UR41, UR43, UR41, URZ ;  /* 0x000000292b297290 */ /* 0x000fe2000fffe03f */
[----:B------:R-:W-:Y:S01]  /*19f0*/  IMAD.SHL.U32 R3, R65, 0x80, RZ ;  /* 0x0000008041037824 */ /* 0x000fe200078e00ff */
[----:B------:R-:W-:Y:S01]  /*1a00*/  ULDC UR7, c[0x0][0x288] ;  /* 0x0000a20000077ab9 */ /* 0x000fe20000000800 */
[----:B------:R-:W-:Y:S01]  /*1a10*/  ULDC UR10, c[0x0][0x284] ;  /* 0x0000a100000a7ab9 */ /* 0x000fe20000000800 */
[----:B------:R-:W-:Y:S01]  /*1a20*/  UISETP.GT.U32.AND UP0, UPT, UR41, 0x4, UPT ;  /* 0x000000042900788c */ /* 0x000fe2000bf04070 */
[C---:B------:R-:W-:Y:S01]  /*1a30*/  ISETP.GE.AND P0, PT, R64.reuse, UR7, PT ;  /* 0x0000000740007c0c */ /* 0x040fe2000bf06270 */
[----:B------:R-:W-:Y:S01]  /*1a40*/  UISETP.GE.U32.AND UP1, UPT, UR43, 0x5, UPT ;  /* 0x000000052b00788c */ /* 0x000fe2000bf26070 */
[----:B------:R-:W-:Y:S01]  /*1a50*/  SHF.R.S32.HI R12, RZ, 0x1f, R67 ;  /* 0x0000001fff0c7819 */ /* 0x000fe20000011443 */
[----:B------:R-:W-:Y:S01]  /*1a60*/  UISETP.LT.U32.AND UP0, UPT, UR43, 0x5, UP0 ;  /* 0x000000052b00788c */ /* 0x000fe20008701070 */
[----:B------:R-:W-:Y:S01]  /*1a70*/  ISETP.GE.OR P0, PT, R3, UR10, P0 ;  /* 0x0000000a03007c0c */ /* 0x000fe20008706670 */
[----:B------:R-:W-:Y:S01]  /*1a80*/  UIMAD.WIDE.U32 UR4, UR41, -0x33333333, URZ ;  /* 0xcccccccd290478a5 */ /* 0x000fe2000f8e003f */
[----:B------:R-:W-:Y:S01]  /*1a90*/  LOP3.LUT R8, R64, 0x6, R59, 0xf8, !PT ;  /* 0x0000000640087812 */ /* 0x000fe200078ef83b */
[----:B------:R-:W-:Y:S01]  /*1aa0*/  USEL UR6, URZ, 0x1, !UP0 ;  /* 0x000000013f067887 */ /* 0x000fe2000c000000 */
[----:B------:R-:W-:-:S02]  /*1ab0*/  ULDC.64 UR8, c[0x0][0x5d0] ;  /* 0x0001740000087ab9 */ /* 0x000fc40000000a00 */
[----:B------:R-:W-:Y:S01]  /*1ac0*/  SHF.R.S32.HI R9, RZ, 0x1f, R8 ;  /* 0x0000001fff097819 */ /* 0x000fe20000011408 */
[----:B0-----:R-:W-:Y:S01]  /*1ad0*/  IMAD R0, R12, UR8, RZ ;  /* 0x000000080c007c24 */ /* 0x001fe2000f8e02ff */
[----:B------:R-:W-:Y:S02]  /*1ae0*/  USHF.R.U32.HI UR4, URZ, 0x2, UR5 ;  /* 0x000000023f047899 */ /* 0x000fe40008011605 */
[----:B------:R-:W-:Y:S01]  /*1af0*/  ULOP3.LUT UR40, UR40, UR6, URZ, 0x3c, !UPT ;  /* 0x0000000628287292 */ /* 0x000fe2000f8e3c3f */
[C---:B------:R-:W-:Y:S01]  /*1b00*/  IMAD R7, R67.reuse, UR9, R0 ;  /* 0x0000000943077c24 */ /* 0x040fe2000f8e0200 */
[----:B------:R-:W-:Y:S01]  /*1b10*/  UIMAD UR41, UR4, -0x5, UR41 ;  /* 0xfffffffb042978a4 */ /* 0x000fe2000f8e0229 */
[----:B------:R-:W-:Y:S01]  /*1b20*/  IMAD.WIDE.U32 R4, R67, UR8, R8 ;  /* 0x0000000843047c25 */ /* 0x000fe2000f8e0008 */
[----:B------:R-:W-:-:S03]  /*1b30*/  @UP1 ULOP3.LUT UR40, UR40, 0x1, UR4, 0x78, !UPT ;  /* 0x0000000128281892 */ /* 0x000fc6000f8e7804 */
[----:B------:R-:W-:Y:S02]  /*1b40*/  IMAD.IADD R5, R5, 0x1, R7 ;  /* 0x0000000105057824 */ /* 0x000fe400078e0207 */
[----:B------:R-:W-:Y:S01]  /*1b50*/  IMAD.MOV.U32 R0, RZ, RZ, -0x1 ;  /* 0xffffffffff007424 */ /* 0x000fe200078e00ff */
[----:B------:R-:W-:Y:S06]  /*1b60*/  @P0 BRA `(.L_x_28) ;  /* 0x0000001c001c0947 */ /* 0x000fec0003800000 */
[----:B------:R-:W0:Y:S01]  /*1b70*/  LDC.64 R10, c[0x0][0x5c8] ;  /* 0x00017200ff0a7b82 */ /* 0x000e220000000a00 */
[----:B------:R-:W-:Y:S01]  /*1b80*/  IMAD.WIDE R14, R65, 0x80, R22 ;  /* 0x00000080410e7825 */ /* 0x000fe200078e0216 */
[----:B------:R-:W-:Y:S01]  /*1b90*/  ULDC.64 UR4, c[0x0][0x5c0] ;  /* 0x0001700000047ab9 */ /* 0x000fe20000000a00 */
[----:B------:R-:W-:Y:S02]  /*1ba0*/  BSSY B0, `(.L_x_28) ;  /* 0x00001c3000007945 */ /* 0x000fe40003800000 */
[----:B------:R-:W-:Y:S02]  /*1bb0*/  IMAD.IADD R66, R62, 0x1, -R3 ;  /* 0x000000013e427824 */ /* 0x000fe400078e0a03 */
[----:B------:R-:W-:Y:S02]  /*1bc0*/  IMAD.IADD R64, R57, 0x1, -R64 ;  /* 0x0000000139407824 */ /* 0x000fe400078e0a40 */
[-C--:B0-----:R-:W-:Y:S02]  /*1bd0*/  IMAD R6, R15, R10.reuse, RZ ;  /* 0x0000000a0f067224 */ /* 0x081fe400078e02ff */
[----:B------:R-:W-:-:S04]  /*1be0*/  IMAD.WIDE.U32 R4, R14, R10, R4 ;  /* 0x0000000a0e047225 */ /* 0x000fc800078e0004 */
[----:B------:R-:W-:Y:S01]  /*1bf0*/  IMAD R7, R14, R11, R6 ;  /* 0x0000000b0e077224 */ /* 0x000fe200078e0206 */
[----:B------:R-:W-:-:S03]  /*1c00*/  IADD3 R6, P0, R4, UR4, RZ ;  /* 0x0000000404067c10 */ /* 0x000fc6000ff1e0ff */
[----:B------:R-:W-:Y:S01]  /*1c10*/  IMAD.IADD R7, R5, 0x1, R7 ;  /* 0x0000000105077824 */ /* 0x000fe200078e0207 */
[----:B------:R-:W-:-:S04]  /*1c20*/  LEA R4, P1, R10, R6, 0x3 ;  /* 0x000000060a047211 */ /* 0x000fc800078218ff */
[----:B------:R-:W-:Y:S02]  /*1c30*/  IADD3.X R7, R7, UR5, RZ, P0, !PT ;  /* 0x0000000507077c10 */ /* 0x000fe400087fe4ff */
[----:B-----5:R-:W-:Y:S02]  /*1c40*/  ISETP.NE.AND P0, PT, R56, RZ, PT ;  /* 0x000000ff3800720c */ /* 0x020fe40003f05270 */
[----:B------:R-:W-:-:S11]  /*1c50*/  LEA.HI.X R5, R10, R7, R11, 0x3, P1 ;  /* 0x000000070a057211 */ /* 0x000fd600008f1c0b */
[----:B------:R-:W-:Y:S05]  /*1c60*/  @!P0 BRA `(.L_x_29) ;  /* 0x0000001400188947 */ /* 0x000fea0003800000 */
[----:B------:R-:W0:Y:S01]  /*1c70*/  LDC.64 R68, c[0x0][0x5b0] ;  /* 0x00016c00ff447b82 */ /* 0x000e220000000a00 */
[----:B------:R-:W-:Y:S01]  /*1c80*/  ULDC.64 UR4, c[0x0][0x5b8] ;  /* 0x00016e0000047ab9 */ /* 0x000fe20000000a00 */
[----:B------:R-:W-:Y:S01]  /*1c90*/  ISETP.GE.AND P3, PT, R64, 0x1, PT ;  /* 0x000000014000780c */ /* 0x000fe20003f66270 */
[----:B------:R-:W-:Y:S01]  /*1ca0*/  IMAD R10, R12, UR4, RZ ;  /* 0x000000040c0a7c24 */ /* 0x000fe2000f8e02ff */
[----:B------:R-:W-:Y:S01]  /*1cb0*/  BSSY B1, `(.L_x_30) ;  /* 0x000000e000017945 */ /* 0x000fe20003800000 */
[C---:B------:R-:W-:Y:S01]  /*1cc0*/  IMAD.WIDE.U32 R20, R67.reuse, UR4, R8 ;  /* 0x0000000443147c25 */ /* 0x040fe2000f8e0008 */
[----:B------:R-:W-:Y:S02]  /*1cd0*/  ISETP.LT.OR P1, PT, R66, 0x1, !P3 ;  /* 0x000000014200780c */ /* 0x000fe40005f21670 */
[----:B------:R-:W1:Y:S01]  /*1ce0*/  LDC.64 R70, c[0x0][0x5a8] ;  /* 0x00016a00ff467b82 */ /* 0x000e620000000a00 */
[----:B------:R-:W-:Y:S02]  /*1cf0*/  IMAD R13, R67, UR5, R10 ;  /* 0x00000005430d7c24 */ /* 0x000fe4000f8e020a */
[----:B------:R-:W-:-:S02]  /*1d00*/  IMAD.MOV.U32 R12, RZ, RZ, R20 ;  /* 0x000000ffff0c7224 */ /* 0x000fc400078e0014 */
[----:B------:R-:W-:Y:S02]  /*1d10*/  IMAD.IADD R13, R21, 0x1, R13 ;  /* 0x00000001150d7824 */ /* 0x000fe400078e020d */
[-C--:B0-----:R-:W-:Y:S02]  /*1d20*/  IMAD R3, R15, R68.reuse, RZ ;  /* 0x000000440f037224 */ /* 0x081fe400078e02ff */
[----:B------:R-:W-:-:S04]  /*1d30*/  IMAD.WIDE.U32 R8, R14, R68, R12 ;  /* 0x000000440e087225 */ /* 0x000fc800078e000c */
[----:B------:R-:W-:Y:S01]  /*1d40*/  IMAD R65, R14, R69, R3 ;  /* 0x000000450e417224 */ /* 0x000fe200078e0203 */
[----:B-1----:R-:W-:-:S04]  /*1d50*/  IADD3 R8, P0, R8, R70, RZ ;  /* 0x0000004608087210 */ /* 0x002fc80007f1e0ff */
[----:B------:R-:W-:Y:S01]  /*1d60*/  IADD3.X R9, R71, R9, R65, P0, !PT ;  /* 0x0000000947097210 */ /* 0x000fe200007fe441 */
[----:B------:R-:W-:Y:S08]  /*1d70*/  @P1 BRA `(.L_x_31) ;  /* 0x0000000000041947 */ /* 0x000ff00003800000 */
[----:B------:R0:W5:Y:S02]  /*1d80*/  LDG.E.U8 R63, desc[UR38][R8.64] ;  /* 0x00000026083f7981 */ /* 0x000164000c1e1100 */
.L_x_31:
[----:B------:R-:W-:Y:S05]  /*1d90*/  BSYNC B1 ;  /* 0x0000000000017941 */ /* 0x000fea0003800000 */
.L_x_30:
[----:B-----5:R-:W-:Y:S01]  /*1da0*/  LOP3.LUT R3, R63, 0xffff, RZ, 0xc0, !PT ;  /* 0x0000ffff3f037812 */ /* 0x020fe200078ec0ff */
[C---:B------:R-:W-:Y:S01]  /*1db0*/  IMAD.SHL.U32 R10, R68.reuse, 0x8, RZ ;  /* 0x00000008440a7824 */ /* 0x040fe200078e00ff */
[----:B------:R-:W-:Y:S01]  /*1dc0*/  SHF.L.U64.HI R11, R68, 0x3, R69 ;  /* 0x00000003440b7819 */ /* 0x000fe20000010245 */
[----:B------:R-:W-:Y:S01]  /*1dd0*/  BSSY B1, `(.L_x_32) ;  /* 0x000000e000017945 */ /* 0x000fe20003800000 */
[----:B------:R-:W-:Y:S02]  /*1de0*/  PRMT R3, R3, 0x8880, RZ ;  /* 0x0000888003037816 */ /* 0x000fe400000000ff */
[----:B------:R-:W-:Y:S01]  /*1df0*/  ISETP.GE.AND P2, PT, R64, 0x2, PT ;  /* 0x000000024000780c */ /* 0x000fe20003f46270 */
[----:B------:R-:W-:-:S03]  /*1e00*/  IMAD.WIDE.U32 R10, R14, R68, R10 ;  /* 0x000000440e0a7225 */ /* 0x000fc600078e000a */
[----:B------:R-:W-:Y:S01]  /*1e10*/  ISETP.LT.OR P0, PT, R66, 0x1, !P2 ;  /* 0x000000014200780c */ /* 0x000fe20005701670 */
[----:B------:R-:W-:Y:S01]  /*1e20*/  IMAD R14, R3, R56, RZ ;  /* 0x00000038030e7224 */ /* 0x000fe200078e02ff */
[----:B------:R-:W-:Y:S01]  /*1e30*/  IADD3 R10, P4, P5, R20, R70, R10 ;  /* 0x00000046140a7210 */ /* 0x000fe20007d9e00a */
[----:B------:R-:W-:Y:S02]  /*1e40*/  IMAD.IADD R15, R65, 0x1, R11 ;  /* 0x00000001410f7824 */ /* 0x000fe400078e020b */
[----:B------:R-:W-:-:S05]  /*1e50*/  @!P1 IMAD R3, R24, R19, R14 ;  /* 0x0000001318039224 */ /* 0x000fca00078e020e */
[----:B------:R1:W-:Y:S03]  /*1e60*/  @!P1 STG.E.U8 desc[UR38][R6.64], R3 ;  /* 0x0000000306009986 */ /* 0x0003e6000c101126 */
[----:B------:R-:W-:Y:S05]  /*1e70*/  @P0 BRA `(.L_x_33) ;  /* 0x00000000000c0947 */ /* 0x000fea0003800000 */
[----:B------:R-:W1:Y:S02]  /*1e80*/  LDG.E.U8 R63, desc[UR38][R8.64+0x1] ;  /* 0x00000126083f7981 */ /* 0x000e64000c1e1100 */
[----:B-1----:R-:W-:-:S05]  /*1e90*/  PRMT R3, R63, 0x8880, RZ ;  /* 0x000088803f037816 */ /* 0x002fca00000000ff */
[----:B------:R-:W-:-:S07]  /*1ea0*/  IMAD R14, R3, R56, RZ ;  /* 0x00000038030e7224 */ /* 0x000fce00078e02ff */
.L_x_33:
[----:B------:R-:W-:Y:S05]  /*1eb0*/  BSYNC B1 ;  /* 0x0000000000017941 */ /* 0x000fea0003800000 */
.L_x_32:
[----:B------:R-:W-:Y:S01]  /*1ec0*/  ISETP.LT.OR P3, PT, R66, 0x9, !P3 ;  /* 0x000000094200780c */ /* 0x000fe20005f61670 */
[----:B------:R-:W-:Y:S01]  /*1ed0*/  @!P0 IMAD R25, R25, R19, R14 ;  /* 0x0000001319198224 */ /* 0x000fe200078e020e */
[C---:B------:R-:W-:Y:S01]  /*1ee0*/  ISETP.GE.AND P1, PT, R64.reuse, 0x9, PT ;  /* 0x000000094000780c */ /* 0x040fe20003f26270 */
[----:B------:R-:W-:Y:S01]  /*1ef0*/  BSSY B1, `(.L_x_34) ;  /* 0x000000b000017945 */ /* 0x000fe20003800000 */
[----:B------:R-:W-:Y:S02]  /*1f00*/  IADD3.X R11, R13, R71, R15, P4, P5 ;  /* 0x000000470d0b7210 */ /* 0x000fe400027ea40f */
[----:B------:R2:W-:Y:S01]  /*1f10*/  @!P0 STG.E.U8 desc[UR38][R6.64+0x1], R25 ;  /* 0x0000011906008986 */ /* 0x0005e2000c101126 */
[----:B------:R-:W-:Y:S02]  /*1f20*/  ISETP.GE.AND P0, PT, R64, 0xa, PT ;  /* 0x0000000a4000780c */ /* 0x000fe40003f06270 */
[C---:B------:R-:W-:Y:S02]  /*1f30*/  ISETP.LT.OR P2, PT, R66.reuse, 0x9, !P2 ;  /* 0x000000094200780c */ /* 0x040fe40005741670 */
[----:B------:R-:W-:-:S02]  /*1f40*/  ISETP.LT.OR P5, PT, R66, 0x1, !P1 ;  /* 0x000000014200780c */ /* 0x000fc40004fa1670 */
[----:B------:R-:W-:Y:S01]  /*1f50*/  ISETP.LT.OR P4, PT, R66, 0x1, !P0 ;  /* 0x000000014200780c */ /* 0x000fe20004781670 */
[----:B------:R-:W-:-:S12]  /*1f60*/  @P3 BRA `(.L_x_35) ;  /* 0x00000000000c3947 */ /* 0x000fd80003800000 */
[----:B------:R-:W1:Y:S02]  /*1f70*/  LDG.E.U8 R63, desc[UR38][R10.64] ;  /* 0x000000260a3f7981 */ /* 0x000e64000c1e1100 */
[----:B-1----:R-:W-:-:S05]  /*1f80*/  PRMT R3, R63, 0x8880, RZ ;  /* 0x000088803f037816 */ /* 0x002fca00000000ff */
[----:B------:R-:W-:-:S07]  /*1f90*/  IMAD R14, R3, R56, RZ ;  /* 0x00000038030e7224 */ /* 0x000fce00078e02ff */
.L_x_35:
[----:B------:R-:W-:Y:S05]  /*1fa0*/  BSYNC B1 ;  /* 0x0000000000017941 */ /* 0x000fea0003800000 */
.L_x_34:
[----:B-1----:R-:W-:Y:S01]  /*1fb0*/  @!P3 IMAD R3, R26, R19, R14 ;  /* 0x000000131a03b224 */ /* 0x002fe200078e020e */
[----:B------:R-:W-:Y:S04]  /*1fc0*/  BSSY B1, `(.L_x_36) ;  /* 0x0000006000017945 */ /* 0x000fe80003800000 */
[----:B------:R1:W-:Y:S01]  /*1fd0*/  @!P3 STG.E.U8 desc[UR38][R4.64], R3 ;  /* 0x000000030400b986 */ /* 0x0003e2000c101126 */
[----:B------:R-:W-:Y:S05]  /*1fe0*/  @P2 BRA `(.L_x_37) ;  /* 0x00000000000c2947 */ /* 0x000fea0003800000 */
[----:B------:R-:W1:Y:S02]  /*1ff0*/  LDG.E.U8 R63, desc[UR38][R10.64+0x1] ;  /* 0x000001260a3f7981 */ /* 0x000e64000c1e1100 */
[----:B-1----:R-:W-:-:S05]  /*2000*/  PRMT R3, R63, 0x8880, RZ ;  /* 0x000088803f037816 */ /* 0x002fca00000000ff */
[----:B------:R-:W-:-:S07]  /*2010*/  IMAD R14, R3, R56, RZ ;  /* 0x00000038030e7224 */ /* 0x000fce00078e02ff */
.L_x_37:
[----:B------:R-:W-:Y:S05]  /*2020*/  BSYNC B1 ;  /* 0x0000000000017941 */ /* 0x000fea0003800000 */
.L_x_36:
[----:B------:R-:W-:Y:S01]  /*2030*/  @!P2 IMAD R27, R27, R19, R14 ;  /* 0x000000131b1ba224 */ /* 0x000fe200078e020e */
[----:B------:R-:W-:Y:S04]  /*2040*/  BSSY B1, `(.L_x_38) ;  /* 0x0000006000017945 */ /* 0x000fe80003800000 */
[----:B------:R3:W-:Y:S01]  /*2050*/  @!P2 STG.E.U8 desc[UR38][R4.64+0x1], R27 ;  /* 0x0000011b0400a986 */ /* 0x0007e2000c101126 */
[----:B------:R-:W-:Y:S05]  /*2060*/  @P5 BRA `(.L_x_39) ;  /* 0x00000000000c5947 */ /* 0x000fea0003800000 */
[----:B------:R-:W1:Y:S02]  /*2070*/  LDG.E.U8 R63, desc[UR38][R8.64+0x8] ;  /* 0x00000826083f7981 */ /* 0x000e64000c1e1100 */
[----:B-1----:R-:W-:-:S05]  /*2080*/  PRMT R3, R63, 0x8880, RZ ;  /* 0x000088803f037816 */ /* 0x002fca00000000ff */
[----:B------:R-:W-:-:S07]  /*2090*/  IMAD R14, R3, R56, RZ ;  /* 0x00000038030e7224 */ /* 0x000fce00078e02ff */
.L_x_39:
[----:B------:R-:W-:Y:S05]  /*20a0*/  BSYNC B1 ;  /* 0x0000000000017941 */ /* 0x000fea0003800000 */
.L_x_38:
[----:B-1----:R-:W-:Y:S01]  /*20b0*/  @!P5 IMAD R3, R28, R19, R14 ;  /* 0x000000131c03d224 */ /* 0x002fe200078e020e */
[----:B------:R-:W-:Y:S04]  /*20c0*/  BSSY B1, `(.L_x_40) ;  /* 0x0000006000017945 */ /* 0x000fe80003800000 */
[----:B------:R1:W-:Y:S01]  /*20d0*/  @!P5 STG.E.U8 desc[UR38][R6.64+0x8], R3 ;  /* 0x000008030600d986 */ /* 0x0003e2000c101126 */
[----:B------:R-:W-:Y:S05]  /*20e0*/  @P4 BRA `(.L_x_41) ;  /* 0x00000000000c4947 */ /* 0x000fea0003800000 */
[----:B------:R-:W1:Y:S02]  /*20f0*/  LDG.E.U8 R63, desc[UR38][R8.64+0x9] ;  /* 0x00000926083f7981 */ /* 0x000e64000c1e1100 */
[----:B-1----:R-:W-:-:S05]  /*2100*/  PRMT R3, R63, 0x8880, RZ ;  /* 0x000088803f037816 */ /* 0x002fca00000000ff */
[----:B------:R-:W-:-:S07]  /*2110*/  IMAD R14, R3, R56, RZ ;  /* 0x00000038030e7224 */ /* 0x000fce00078e02ff */
.L_x_41:
[----:B------:R-:W-:Y:S05]  /*2120*/  BSYNC B1 ;  /* 0x0000000000017941 */ /* 0x000fea0003800000 */
.L_x_40:
[----:B------:R-:W-:Y:S01]  /*2130*/  ISETP.LT.OR P1, PT, R66, 0x9, !P1 ;  /* 0x000000094200780c */ /* 0x000fe20004f21670 */
[----:B------:R-:W-:Y:S01]  /*2140*/  @!P4 IMAD R29, R29, R19, R14 ;  /* 0x000000131d1dc224 */ /* 0x000fe200078e020e */
[C---:B------:R-:W-:Y:S01]  /*2150*/  ISETP.GE.AND P3, PT, R64.reuse, 0x11, PT ;  /* 0x000000114000780c */ /* 0x040fe20003f66270 */
[----:B------:R-:W-:Y:S01]  /*2160*/  BSSY B1, `(.L_x_42) ;  /* 0x000000a000017945 */ /* 0x000fe20003800000 */
[----:B------:R-:W-:Y:S02]  /*2170*/  ISETP.GE.AND P2, PT, R64, 0x12, PT ;  /* 0x000000124000780c */ /* 0x000fe40003f46270 */
[----:B------:R4:W-:Y:S01]  /*2180*/  @!P4 STG.E.U8 desc[UR38][R6.64+0x9], R29 ;  /* 0x0000091d0600c986 */ /* 0x0009e2000c101126 */
[C---:B------:R-:W-:Y:S02]  /*2190*/  ISETP.LT.OR P0, PT, R66.reuse, 0x9, !P0 ;  /* 0x000000094200780c */ /* 0x040fe40004701670 */
[C---:B------:R-:W-:Y:S02]  /*21a0*/  ISETP.LT.OR P5, PT, R66.reuse, 0x1, !P3 ;  /* 0x000000014200780c */ /* 0x040fe40005fa1670 */
[----:B------:R-:W-:-:S02]  /*21b0*/  ISETP.LT.OR P4, PT, R66, 0x1, !P2 ;  /* 0x000000014200780c */ /* 0x000fc40005781670 */
[----:B------:R-:W-:Y:S11]  /*21c0*/  @P1 BRA `(.L_x_43) ;  /* 0x00000000000c1947 */ /* 0x000ff60003800000 */
[----:B------:R-:W1:Y:S02]  /*21d0*/  LDG.E.U8 R63, desc[UR38][R10.64+0x8] ;  /* 0x000008260a3f7981 */ /* 0x000e64000c1e1100 */
[----:B-1----:R-:W-:-:S05]  /*21e0*/  PRMT R3, R63, 0x8880, RZ ;  /* 0x000088803f037816 */ /* 0x002fca00000000ff */
[----:B------:R-:W-:-:S07]  /*21f0*/  IMAD R14, R3, R56, RZ ;  /* 0x00000038030e7224 */ /* 0x000fce00078e02ff */
.L_x_43:
[----:B------:R-:W-:Y:S05]  /*2200*/  BSYNC B1 ;  /* 0x0000000000017941 */ /* 0x000fea0003800000 */
.L_x_42:
[----:B-1----:R-:W-:Y:S01]  /*2210*/  @!P1 IMAD R3, R30, R19, R14 ;  /* 0x000000131e039224 */ /* 0x002fe200078e020e */
[----:B------:R-:W-:Y:S04]  /*2220*/  BSSY B1, `(.L_x_44) ;  /* 0x0000006000017945 */ /* 0x000fe80003800000 */
[----:B------:R1:W-:Y:S01]  /*2230*/  @!P1 STG.E.U8 desc[UR38][R4.64+0x8], R3 ;  /* 0x0000080304009986 */ /* 0x0003e2000c101126 */
[----:B------:R-:W-:Y:S05]  /*2240*/  @P0 BRA `(.L_x_45) ;  /* 0x00000000000c0947 */ /* 0x000fea0003800000 */
[----:B------:R-:W1:Y:S02]  /*2250*/  LDG.E.U8 R63, desc[UR38][R10.64+0x9] ;  /* 0x000009260a3f7981 */ /* 0x000e64000c1e1100 */
[----:B-1----:R-:W-:-:S05]  /*2260*/  PRMT R3, R63, 0x8880, RZ ;  /* 0x000088803f037816 */ /* 0x002fca00000000ff */
[----:B------:R-:W-:-:S07]  /*2270*/  IMAD R14, R3, R56, RZ ;  /* 0x00000038030e7224 */ /* 0x000fce00078e02ff */
.L_x_45:
[----:B------:R-:W-:Y:S05]  /*2280*/  BSYNC B1 ;  /* 0x0000000000017941 */ /* 0x000fea0003800000 */
.L_x_44:
[----:B------:R-:W-:Y:S01]  /*2290*/  @!P0 IMAD R31, R31, R19, R14 ;  /* 0x000000131f1f8224 */ /* 0x000fe200078e020e */
[----:B------:R-:W-:Y:S04]  /*22a0*/  BSSY B1, `(.L_x_46) ;  /* 0x0000006000017945 */ /* 0x000fe80003800000 */
[----:B------:R0:W-:Y:S01]  /*22b0*/  @!P0 STG.E.U8 desc[UR38][R4.64+0x9], R31 ;  /* 0x0000091f04008986 */ /* 0x0001e2000c101126 */
[----:B------:R-:W-:Y:S05]  /*22c0*/  @P5 BRA `(.L_x_47) ;  /* 0x00000000000c5947 */ /* 0x000fea0003800000 */
[----:B------:R-:W1:Y:S02]  /*22d0*/  LDG.E.U8 R63, desc[UR38][R8.64+0x10] ;  /* 0x00001026083f7981 */ /* 0x000e64000c1e1100 */
[----:B-1----:R-:W-:-:S05]  /*22e0*/  PRMT R3, R63, 0x8880, RZ ;  /* 0x000088803f037816 */ /* 0x002fca00000000ff */
[----:B------:R-:W-:-:S07]  /*22f0*/  IMAD R14, R3, R56, RZ ;  /* 0x00000038030e7224 */ /* 0x000fce00078e02ff */
.L_x_47:
[----:B------:R-:W-:Y:S05]  /*2300*/  BSYNC B1 ;  /* 0x0000000000017941 */ /* 0x000fea0003800000 */
.L_x_46:
[----:B-1----:R-:W-:Y:S01]  /*2310*/  @!P5 IMAD R3, R32, R19, R14 ;  /* 0x000000132003d224 */ /* 0x002fe200078e020e */
[----:B------:R-:W-:Y:S04]  /*2320*/  BSSY B1, `(.L_x_48) ;  /* 0x0000006000017945 */ /* 0x000fe80003800000 */
[----:B------:R1:W-:Y:S01]  /*2330*/  @!P5 STG.E.U8 desc[UR38][R6.64+0x10], R3 ;  /* 0x000010030600d986 */ /* 0x0003e2000c101126 */
[----:B------:R-:W-:Y:S05]  /*2340*/  @P4 BRA `(.L_x_49) ;  /* 0x00000000000c4947 */ /* 0x000fea0003800000 */
[----:B------:R-:W1:Y:S02]  /*2350*/  LDG.E.U8 R63, desc[UR38][R8.64+0x11] ;  /* 0x00001126083f7981 */ /* 0x000e64000c1e1100 */
[----:B-1----:R-:W-:-:S05]  /*2360*/  PRMT R3, R63, 0x8880, RZ ;  /* 0x000088803f037816 */ /* 0x002fca00000000ff */
[----:B------:R-:W-:-:S07]  /*2370*/  IMAD R14, R3, R56, RZ ;  /* 0x00000038030e7224 */ /* 0x000fce00078e02ff */
.L_x_49:
[----:B------:R-:W-:Y:S05]  /*2380*/  BSYNC B1 ;  /* 0x0000000000017941 */ /* 0x000fea0003800000 */
.L_x_48:
        /* <DEDUP_REMOVED lines=13> */
.L_x_51:
[----:B------:R-:W-:Y:S05]  /*2460*/  BSYNC B1 ;  /* 0x0000000000017941 */ /* 0x000fea0003800000 */
.L_x_50:
[----:B-1----:R-:W-:Y:S01]  /*2470*/  @!P3 IMAD R3, R34, R19, R14 ;  /* 0x000000132203b224 */ /* 0x002fe200078e020e */
[----:B------:R-:W-:Y:S04]  /*2480*/  BSSY B1, `(.L_x_52) ;  /* 0x0000006000017945 */ /* 0x000fe80003800000 */
[----:B------:R1:W-:Y:S01]  /*2490*/  @!P3 STG.E.U8 desc[UR38][R4.64+0x10], R3 ;  /* 0x000010030400b986 */ /* 0x0003e2000c101126 */
[----:B------:R-:W-:Y:S05]  /*24a0*/  @P2 BRA `(.L_x_53) ;  /* 0x00000000000c2947 */ /* 0x000fea0003800000 */
[----:B------:R-:W1:Y:S02]  /*24b0*/  LDG.E.U8 R63, desc[UR38][R10.64+0x11] ;  /* 0x000011260a3f7981 */ /* 0x000e64000c1e1100 */
[----:B-1----:R-:W-:-:S05]  /*24c0*/  PRMT R3, R63, 0x8880, RZ ;  /* 0x000088803f037816 */ /* 0x002fca00000000ff */
[----:B------:R-:W-:-:S07]  /*24d0*/  IMAD R14, R3, R56, RZ ;  /* 0x00000038030e7224 */ /* 0x000fce00078e02ff */
.L_x_53:
[----:B------:R-:W-:Y:S05]  /*24e0*/  BSYNC B1 ;  /* 0x0000000000017941 */ /* 0x000fea0003800000 */
.L_x_52:
[----:B------:R-:W-:Y:S01]  /*24f0*/  @!P2 IMAD R35, R35, R19, R14 ;  /* 0x000000132323a224 */ /* 0x000fe200078e020e */
[----:B------:R-:W-:Y:S04]  /*2500*/  BSSY B1, `(.L_x_54) ;  /* 0x0000006000017945 */ /* 0x000fe80003800000 */
[----:B------:R0:W-:Y:S01]  /*2510*/  @!P2 STG.E.U8 desc[UR38][R4.64+0x11], R35 ;  /* 0x000011230400a986 */ /* 0x0001e2000c101126 */
[----:B------:R-:W-:Y:S05]  /*2520*/  @P5 BRA `(.L_x_55) ;  /* 0x00000000000c5947 */ /* 0x000fea0003800000 */
[----:B------:R-:W1:Y:S02]  /*2530*/  LDG.E.U8 R63, desc[UR38][R8.64+0x18] ;  /* 0x00001826083f7981 */ /* 0x000e64000c1e1100 */
[----:B-1----:R-:W-:-:S05]  /*2540*/  PRMT R3, R63, 0x8880, RZ ;  /* 0x000088803f037816 */ /* 0x002fca00000000ff */
[----:B------:R-:W-:-:S07]  /*2550*/  IMAD R14, R3, R56, RZ ;  /* 0x00000038030e7224 */ /* 0x000fce00078e02ff */
.L_x_55:
[----:B------:R-:W-:Y:S05]  /*2560*/  BSYNC B1 ;  /* 0x0000000000017941 */ /* 0x000fea0003800000 */
.L_x_54:
[----:B-1----:R-:W-:Y:S01]  /*2570*/  @!P5 IMAD R3, R36, R19, R14 ;  /* 0x000000132403d224 */ /* 0x002fe200078e020e */
[----:B------:R-:W-:Y:S04]  /*2580*/  BSSY B1, `(.L_x_56) ;  /* 0x0000006000017945 */ /* 0x000fe80003800000 */
[----:B------:R1:W-:Y:S01]  /*2590*/  @!P5 STG.E.U8 desc[UR38][R6.64+0x18], R3 ;  /* 0x000018030600d986 */ /* 0x0003e2000c101126 */
[----:B------:R-:W-:Y:S05]  /*25a0*/  @P4 BRA `(.L_x_57) ;  /* 0x00000000000c4947 */ /* 0x000fea0003800000 */
[----:B------:R-:W1:Y:S02]  /*25b0*/  LDG.E.U8 R63, desc[UR38][R8.64+0x19] ;  /* 0x00001926083f7981 */ /* 0x000e64000c1e1100 */
[----:B-1----:R-:W-:-:S05]  /*25c0*/  PRMT R3, R63, 0x8880, RZ ;  /* 0x000088803f037816 */ /* 0x002fca00000000ff */
[----:B------:R-:W-:-:S07]  /*25d0*/  IMAD R14, R3, R56, RZ ;  /* 0x00000038030e7224 */ /* 0x000fce00078e02ff */
.L_x_57:
[----:B------:R-:W-:Y:S05]  /*25e0*/  BSYNC B1 ;  /* 0x0000000000017941 */ /* 0x000fea0003800000 */
.L_x_56:
        /* <DEDUP_REMOVED lines=13> */
.L_x_59:
[----:B------:R-:W-:Y:S05]  /*26c0*/  BSYNC B1 ;  /* 0x0000000000017941 */ /* 0x000fea0003800000 */
.L_x_58:
[----:B-1----:R-:W-:Y:S01]  /*26d0*/  @!P1 IMAD R3, R38, R19, R14 ;  /* 0x0000001326039224 */ /* 0x002fe200078e020e */
[----:B------:R-:W-:Y:S04]  /*26e0*/  BSSY B1, `(.L_x_60) ;  /* 0x0000006000017945 */ /* 0x000fe80003800000 */
[----:B------:R1:W-:Y:S01]  /*26f0*/  @!P1 STG.E.U8 desc[UR38][R4.64+0x18], R3 ;  /* 0x0000180304009986 */ /* 0x0003e2000c101126 */
[----:B------:R-:W-:Y:S05]  /*2700*/  @P4 BRA `(.L_x_61) ;  /* 0x00000000000c4947 */ /* 0x000fea0003800000 */
[----:B------:R-:W1:Y:S02]  /*2710*/  LDG.E.U8 R63, desc[UR38][R10.64+0x19] ;  /* 0x000019260a3f7981 */ /* 0x000e64000c1e1100 */
[----:B-1----:R-:W-:-:S05]  /*2720*/  PRMT R3, R63, 0x8880, RZ ;  /* 0x000088803f037816 */ /* 0x002fca00000000ff */
[----:B------:R-:W-:-:S07]  /*2730*/  IMAD R14, R3, R56, RZ ;  /* 0x00000038030e7224 */ /* 0x000fce00078e02ff */
.L_x_61:
[----:B------:R-:W-:Y:S05]  /*2740*/  BSYNC B1 ;  /* 0x0000000000017941 */ /* 0x000fea0003800000 */
.L_x_60:
[----:B------:R-:W-:Y:S01]  /*2750*/  @!P4 IMAD R39, R39, R19, R14 ;  /* 0x000000132727c224 */ /* 0x000fe200078e020e */
[----:B------:R-:W-:Y:S04]  /*2760*/  BSSY B1, `(.L_x_62) ;  /* 0x0000006000017945 */ /* 0x000fe80003800000 */
[----:B------:R0:W-:Y:S01]  /*2770*/  @!P4 STG.E.U8 desc[UR38][R4.64+0x19], R39 ;  /* 0x000019270400c986 */ /* 0x0001e2000c101126 */
[----:B------:R-:W-:Y:S05]  /*2780*/  @P5 BRA `(.L_x_63) ;  /* 0x00000000000c5947 */ /* 0x000fea0003800000 */
[----:B------:R-:W1:Y:S02]  /*2790*/  LDG.E.U8 R63, desc[UR38][R8.64+0x20] ;  /* 0x00002026083f7981 */ /* 0x000e64000c1e1100 */
[----:B-1----:R-:W-:-:S05]  /*27a0*/  PRMT R3, R63, 0x8880, RZ ;  /* 0x000088803f037816 */ /* 0x002fca00000000ff */
[----:B------:R-:W-:-:S07]  /*27b0*/  IMAD R14, R3, R56, RZ ;  /* 0x00000038030e7224 */ /* 0x000fce00078e02ff */
.L_x_63:
[----:B------:R-:W-:Y:S05]  /*27c0*/  BSYNC B1 ;  /* 0x0000000000017941 */ /* 0x000fea0003800000 */
.L_x_62:
[----:B-1----:R-:W-:Y:S01]  /*27d0*/  @!P5 IMAD R3, R40, R19, R14 ;  /* 0x000000132803d224 */ /* 0x002fe200078e020e */
[----:B------:R-:W-:Y:S04]  /*27e0*/  BSSY B1, `(.L_x_64) ;  /* 0x0000006000017945 */ /* 0x000fe80003800000 */
[----:B------:R1:W-:Y:S01]  /*27f0*/  @!P5 STG.E.U8 desc[UR38][R6.64+0x20], R3 ;  /* 0x000020030600d986 */ /* 0x0003e2000c101126 */
[----:B------:R-:W-:Y:S05]  /*2800*/  @P0 BRA `(.L_x_65) ;  /* 0x00000000000c0947 */ /* 0x000fea0003800000 */
[----:B------:R-:W1:Y:S02]  /*2810*/  LDG.E.U8 R63, desc[UR38][R8.64+0x21] ;  /* 0x00002126083f7981 */ /* 0x000e64000c1e1100 */
[----:B-1----:R-:W-:-:S05]  /*2820*/  PRMT R3, R63, 0x8880, RZ ;  /* 0x000088803f037816 */ /* 0x002fca00000000ff */
[----:B------:R-:W-:-:S07]  /*2830*/  IMAD R14, R3, R56, RZ ;  /* 0x00000038030e7224 */ /* 0x000fce00078e02ff */
.L_x_65:
[----:B------:R-:W-:Y:S05]  /*2840*/  BSYNC B1 ;  /* 0x0000000000017941 */ /* 0x000fea0003800000 */
.L_x_64:
        /* <DEDUP_REMOVED lines=13> */
.L_x_67:
[----:B------:R-:W-:Y:S05]  /*2920*/  BSYNC B1 ;  /* 0x0000000000017941 */ /* 0x000fea0003800000 */
.L_x_66:
[----:B-1----:R-:W-:Y:S01]  /*2930*/  @!P3 IMAD R3, R42, R19, R14 ;  /* 0x000000132a03b224 */ /* 0x002fe200078e020e */
[----:B------:R-:W-:Y:S04]  /*2940*/  BSSY B1, `(.L_x_68) ;  /* 0x0000006000017945 */ /* 0x000fe80003800000 */
[----:B------:R1:W-:Y:S01]  /*2950*/  @!P3 STG.E.U8 desc[UR38][R4.64+0x20], R3 ;  /* 0x000020030400b986 */ /* 0x0003e2000c101126 */
[----:B------:R-:W-:Y:S05]  /*2960*/  @P2 BRA `(.L_x_69) ;  /* 0x00000000000c2947 */ /* 0x000fea0003800000 */
[----:B------:R-:W1:Y:S02]  /*2970*/  LDG.E.U8 R63, desc[UR38][R10.64+0x21] ;  /* 0x000021260a3f7981 */ /* 0x000e64000c1e1100 */
[----:B-1----:R-:W-:-:S05]  /*2980*/  PRMT R3, R63, 0x8880, RZ ;  /* 0x000088803f037816 */ /* 0x002fca00000000ff */
[----:B------:R-:W-:-:S07]  /*2990*/  IMAD R14, R3, R56, RZ ;  /* 0x00000038030e7224 */ /* 0x000fce00078e02ff */
.L_x_69:
[----:B------:R-:W-:Y:S05]  /*29a0*/  BSYNC B1 ;  /* 0x0000000000017941 */ /* 0x000fea0003800000 */
.L_x_68:
[----:B------:R-:W-:Y:S01]  /*29b0*/  @!P2 IMAD R43, R43, R19, R14 ;  /* 0x000000132b2ba224 */ /* 0x000fe200078e020e */
[----:B------:R-:W-:Y:S04]  /*29c0*/  BSSY B1, `(.L_x_70) ;  /* 0x0000006000017945 */ /* 0x000fe80003800000 */
[----:B------:R0:W-:Y:S01]  /*29d0*/  @!P2 STG.E.U8 desc[UR38][R4.64+0x21], R43 ;  /* 0x0000212b0400a986 */ /* 0x0001e2000c101126 */
[----:B------:R-:W-:Y:S05]  /*29e0*/  @P0 BRA `(.L_x_71) ;  /* 0x00000000000c0947 */ /* 0x000fea0003800000 */
[----:B------:R-:W1:Y:S02]  /*29f0*/  LDG.E.U8 R63, desc[UR38][R8.64+0x28] ;  /* 0x00002826083f7981 */ /* 0x000e64000c1e1100 */
[----:B-1----:R-:W-:-:S05]  /*2a00*/  PRMT R3, R63, 0x8880, RZ ;  /* 0x000088803f037816 */ /* 0x002fca00000000ff */
[----:B------:R-:W-:-:S07]  /*2a10*/  IMAD R14, R3, R56, RZ ;  /* 0x00000038030e7224 */ /* 0x000fce00078e02ff */
.L_x_71:
[----:B------:R-:W-:Y:S05]  /*2a20*/  BSYNC B1 ;  /* 0x0000000000017941 */ /* 0x000fea0003800000 */
.L_x_70:
[----:B-1----:R-:W-:Y:S01]  /*2a30*/  @!P0 IMAD R3, R44, R19, R14 ;  /* 0x000000132c038224 */ /* 0x002fe200078e020e */
[----:B------:R-:W-:Y:S04]  /*2a40*/  BSSY B1, `(.L_x_72) ;  /* 0x0000006000017945 */ /* 0x000fe80003800000 */
[----:B------:R1:W-:Y:S01]  /*2a50*/  @!P0 STG.E.U8 desc[UR38][R6.64+0x28], R3 ;  /* 0x0000280306008986 */ /* 0x0003e2000c101126 */
[----:B------:R-:W-:Y:S05]  /*2a60*/  @P5 BRA `(.L_x_73) ;  /* 0x00000000000c5947 */ /* 0x000fea0003800000 */
[----:B------:R-:W1:Y:S02]  /*2a70*/  LDG.E.U8 R63, desc[UR38][R8.64+0x29] ;  /* 0x00002926083f7981 */ /* 0x000e64000c1e1100 */
[----:B-1----:R-:W-:-:S05]  /*2a80*/  PRMT R3, R63, 0x8880, RZ ;  /* 0x000088803f037816 */ /* 0x002fca00000000ff */
[----:B------:R-:W-:-:S07]  /*2a90*/  IMAD R14, R3, R56, RZ ;  /* 0x00000038030e7224 */ /* 0x000fce00078e02ff */
.L_x_73:
[----:B------:R-:W-:Y:S05]  /*2aa0*/  BSYNC B1 ;  /* 0x0000000000017941 */ /* 0x000fea0003800000 */
.L_x_72:
        /* <DEDUP_REMOVED lines=13> */
.L_x_75:
[----:B------:R-:W-:Y:S05]  /*2b80*/  BSYNC B1 ;  /* 0x0000000000017941 */ /* 0x000fea0003800000 */
.L_x_74:
[----:B-1----:R-:W-:Y:S01]  /*2b90*/  @!P4 IMAD R3, R46, R19, R14 ;  /* 0x000000132e03c224 */ /* 0x002fe200078e020e */
[----:B------:R-:W-:Y:S04]  /*2ba0*/  BSSY B1, `(.L_x_76) ;  /* 0x0000006000017945 */ /* 0x000fe80003800000 */
[----:B------:R1:W-:Y:S01]  /*2bb0*/  @!P4 STG.E.U8 desc[UR38][R4.64+0x28], R3 ;  /* 0x000028030400c986 */ /* 0x0003e2000c101126 */
[----:B------:R-:W-:Y:S05]  /*2bc0*/  @P1 BRA `(.L_x_77) ;  /* 0x00000000000c1947 */ /* 0x000fea0003800000 */
[----:B------:R-:W1:Y:S02]  /*2bd0*/  LDG.E.U8 R63, desc[UR38][R10.64+0x29] ;  /* 0x000029260a3f7981 */ /* 0x000e64000c1e1100 */
[----:B-1----:R-:W-:-:S05]  /*2be0*/  PRMT R3, R63, 0x8880, RZ ;  /* 0x000088803f037816 */ /* 0x002fca00000000ff */
[----:B------:R-:W-:-:S07]  /*2bf0*/  IMAD R14, R3, R56, RZ ;  /* 0x00000038030e7224 */ /* 0x000fce00078e02ff */
.L_x_77:
[----:B------:R-:W-:Y:S05]  /*2c00*/  BSYNC B1 ;  /* 0x0000000000017941 */ /* 0x000fea0003800000 */
.L_x_76:
[----:B------:R-:W-:Y:S01]  /*2c10*/  @!P1 IMAD R47, R47, R19, R14 ;  /* 0x000000132f2f9224 */ /* 0x000fe200078e020e */
[----:B------:R-:W-:Y:S04]  /*2c20*/  BSSY B1, `(.L_x_78) ;  /* 0x0000006000017945 */ /* 0x000fe80003800000 */
[----:B------:R0:W-:Y:S01]  /*2c30*/  @!P1 STG.E.U8 desc[UR38][R4.64+0x29], R47 ;  /* 0x0000292f04009986 */ /* 0x0001e2000c101126 */
[----:B------:R-:W-:Y:S05]  /*2c40*/  @P3 BRA `(.L_x_79) ;  /* 0x00000000000c3947 */ /* 0x000fea0003800000 */
[----:B------:R-:W1:Y:S02]  /*2c50*/  LDG.E.U8 R63, desc[UR38][R8.64+0x30] ;  /* 0x00003026083f7981 */ /* 0x000e64000c1e1100 */
[----:B-1----:R-:W-:-:S05]  /*2c60*/  PRMT R3, R63, 0x8880, RZ ;  /* 0x000088803f037816 */ /* 0x002fca00000000ff */
[----:B------:R-:W-:-:S07]  /*2c70*/  IMAD R14, R3, R56, RZ ;  /* 0x00000038030e7224 */ /* 0x000fce00078e02ff */
.L_x_79:
[----:B------:R-:W-:Y:S05]  /*2c80*/  BSYNC B1 ;  /* 0x0000000000017941 */ /* 0x000fea0003800000 */
.L_x_78:
[----:B-1----:R-:W-:Y:S01]  /*2c90*/  @!P3 IMAD R3, R48, R19, R14 ;  /* 0x000000133003b224 */ /* 0x002fe200078e020e */
[----:B------:R-:W-:Y:S04]  /*2ca0*/  BSSY B1, `(.L_x_80) ;  /* 0x0000006000017945 */ /* 0x000fe80003800000 */
[----:B------:R1:W-:Y:S01]  /*2cb0*/  @!P3 STG.E.U8 desc[UR38][R6.64+0x30], R3 ;  /* 0x000030030600b986 */ /* 0x0003e2000c101126 */
[----:B------:R-:W-:Y:S05]  /*2cc0*/  @P5 BRA `(.L_x_81) ;  /* 0x00000000000c5947 */ /* 0x000fea0003800000 */
[----:B------:R-:W1:Y:S02]  /*2cd0*/  LDG.E.U8 R63, desc[UR38][R8.64+0x31] ;  /* 0x00003126083f7981 */ /* 0x000e64000c1e1100 */
[----:B-1----:R-:W-:-:S05]  /*2ce0*/  PRMT R3, R63, 0x8880, RZ ;  /* 0x000088803f037816 */ /* 0x002fca00000000ff */
[----:B------:R-:W-:-:S07]  /*2cf0*/  IMAD R14, R3, R56, RZ ;  /* 0x00000038030e7224 */ /* 0x000fce00078e02ff */
.L_x_81:
[----:B------:R-:W-:Y:S05]  /*2d00*/  BSYNC B1 ;  /* 0x0000000000017941 */ /* 0x000fea0003800000 */
.L_x_80:
        /* <DEDUP_REMOVED lines=9> */
[----:B------:R-:W-:Y:S01]  /*2da0*/  ISETP.LT.OR P3, PT, R66, 0x9, !P3 ;  /* 0x000000094200780c */ /* 0x000fe20005f61670 */
[----:B------:R-:W-:-:S12]  /*2db0*/  @P2 BRA `(.L_x_83) ;  /* 0x00000000000c2947 */ /* 0x000fd80003800000 */
[----:B------:R-:W1:Y:S02]  /*2dc0*/  LDG.E.U8 R63, desc[UR38][R10.64+0x30] ;  /* 0x000030260a3f7981 */ /* 0x000e64000c1e1100 */
[----:B-1----:R-:W-:-:S05]  /*2dd0*/  PRMT R3, R63, 0x8880, RZ ;  /* 0x000088803f037816 */ /* 0x002fca00000000ff */
[----:B------:R-:W-:-:S07]  /*2de0*/  IMAD R14, R3, R56, RZ ;  /* 0x00000038030e7224 */ /* 0x000fce00078e02ff */
.L_x_83:
[----:B------:R-:W-:Y:S05]  /*2df0*/  BSYNC B1 ;  /* 0x0000000000017941 */ /* 0x000fea0003800000 */
.L_x_82:
[----:B-1----:R-:W-:Y:S01]  /*2e00*/  @!P2 IMAD R3, R50, R19, R14 ;  /* 0x000000133203a224 */ /* 0x002fe200078e020e */
[----:B------:R-:W-:Y:S04]  /*2e10*/  BSSY B1, `(.L_x_84) ;  /* 0x0000006000017945 */ /* 0x000fe80003800000 */
[----:B------:R1:W-:Y:S01]  /*2e20*/  @!P2 STG.E.U8 desc[UR38][R4.64+0x30], R3 ;  /* 0x000030030400a986 */ /* 0x0003e2000c101126 */
[----:B------:R-:W-:Y:S05]  /*2e30*/  @P0 BRA `(.L_x_85) ;  /* 0x00000000000c0947 */ /* 0x000fea0003800000 */
[----:B------:R-:W1:Y:S02]  /*2e40*/  LDG.E.U8 R63, desc[UR38][R10.64+0x31] ;  /* 0x000031260a3f7981 */ /* 0x000e64000c1e1100 */
[----:B-1----:R-:W-:-:S05]  /*2e50*/  PRMT R3, R63, 0x8880, RZ ;  /* 0x000088803f037816 */ /* 0x002fca00000000ff */
[----:B------:R-:W-:-:S07]  /*2e60*/  IMAD R14, R3, R56, RZ ;  /* 0x00000038030e7224 */ /* 0x000fce00078e02ff */
.L_x_85:
[----:B------:R-:W-:Y:S05]  /*2e70*/  BSYNC B1 ;  /* 0x0000000000017941 */ /* 0x000fea0003800000 */
.L_x_84:
[----:B------:R-:W-:Y:S01]  /*2e80*/  @!P0 IMAD R51, R51, R19, R14 ;  /* 0x0000001333338224 */ /* 0x000fe200078e020e */
[----:B------:R-:W-:Y:S04]  /*2e90*/  BSSY B1, `(.L_x_86) ;  /* 0x0000006000017945 */ /* 0x000fe80003800000 */
[----:B------:R0:W-:Y:S01]  /*2ea0*/  @!P0 STG.E.U8 desc[UR38][R4.64+0x31], R51 ;  /* 0x0000313304008986 */ /* 0x0001e2000c101126 */
[----:B------:R-:W-:Y:S05]  /*2eb0*/  @P5 BRA `(.L_x_87) ;  /* 0x00000000000c5947 */ /* 0x000fea0003800000 */
[----:B------:R-:W1:Y:S02]  /*2ec0*/  LDG.E.U8 R63, desc[UR38][R8.64+0x38] ;  /* 0x00003826083f7981 */ /* 0x000e64000c1e1100 */
[----:B-1----:R-:W-:-:S05]  /*2ed0*/  PRMT R3, R63, 0x8880, RZ ;  /* 0x000088803f037816 */ /* 0x002fca00000000ff */
[----:B------:R-:W-:-:S07]  /*2ee0*/  IMAD R14, R3, R56, RZ ;  /* 0x00000038030e7224 */ /* 0x000fce00078e02ff */
.L_x_87:
[----:B------:R-:W-:Y:S05]  /*2ef0*/  BSYNC B1 ;  /* 0x0000000000017941 */ /* 0x000fea0003800000 */
.L_x_86:
[----:B-1----:R-:W-:Y:S01]  /*2f00*/  @!P5 IMAD R3, R52, R19, R14 ;  /* 0x000000133403d224 */ /* 0x002fe200078e020e */
[----:B------:R-:W-:Y:S04]  /*2f10*/  BSSY B1, `(.L_x_88) ;  /* 0x0000006000017945 */ /* 0x000fe80003800000 */
[----:B------:R1:W-:Y:S01]  /*2f20*/  @!P5 STG.E.U8 desc[UR38][R6.64+0x38], R3 ;  /* 0x000038030600d986 */ /* 0x0003e2000c101126 */
[----:B------:R-:W-:Y:S05]  /*2f30*/  @P4 BRA `(.L_x_89) ;  /* 0x00000000000c4947 */ /* 0x000fea0003800000 */
[----:B------:R-:W1:Y:S02]  /*2f40*/  LDG.E.U8 R63, desc[UR38][R8.64+0x39] ;  /* 0x00003926083f7981 */ /* 0x000e64000c1e1100 */
[----:B-1----:R-:W-:-:S05]  /*2f50*/  PRMT R3, R63, 0x8880, RZ ;  /* 0x000088803f037816 */ /* 0x002fca00000000ff */
[----:B------:R-:W-:-:S07]  /*2f60*/  IMAD R14, R3, R56, RZ ;  /* 0x00000038030e7224 */ /* 0x000fce00078e02ff */
.L_x_89:
[----:B------:R-:W-:Y:S05]  /*2f70*/  BSYNC B1 ;  /* 0x0000000000017941 */ /* 0x000fea0003800000 */
.L_x_88:
[----:B------:R-:W-:Y:S01]  /*2f80*/  @!P4 IMAD R53, R53, R19, R14 ;  /* 0x000000133535c224 */ /* 0x000fe200078e020e */
[----:B------:R-:W-:Y:S04]  /*2f90*/  BSSY B1, `(.L_x_90) ;  /* 0x0000006000017945 */ /* 0x000fe80003800000 */
[----:B------:R0:W-:Y:S01]  /*2fa0*/  @!P4 STG.E.U8 desc[UR38][R6.64+0x39], R53 ;  /* 0x000039350600c986 */ /* 0x0001e2000c101126 */
[----:B------:R-:W-:Y:S05]  /*2fb0*/  @P3 BRA `(.L_x_91) ;  /* 0x00000000000c3947 */ /* 0x000fea0003800000 */
[----:B------:R-:W1:Y:S02]  /*2fc0*/  LDG.E.U8 R63, desc[UR38][R10.64+0x38] ;  /* 0x000038260a3f7981 */ /* 0x000e64000c1e1100 */
[----:B-1----:R-:W-:-:S05]  /*2fd0*/  PRMT R3, R63, 0x8880, RZ ;  /* 0x000088803f037816 */ /* 0x002fca00000000ff */
[----:B------:R-:W-:-:S07]  /*2fe0*/  IMAD R14, R3, R56, RZ ;  /* 0x00000038030e7224 */ /* 0x000fce00078e02ff */
.L_x_91:
[----:B------:R-:W-:Y:S05]  /*2ff0*/  BSYNC B1 ;  /* 0x0000000000017941 */ /* 0x000fea0003800000 */
.L_x_90:
[----:B-1----:R-:W-:Y:S01]  /*3000*/  @!P3 IMAD R3, R54, R19, R14 ;  /* 0x000000133603b224 */ /* 0x002fe200078e020e */
[----:B------:R-:W-:Y:S01]  /*3010*/  ISETP.LT.OR P1, PT, R66, 0x9, !P1 ;  /* 0x000000094200780c */ /* 0x000fe20004f21670 */
[----:B------:R-:W-:Y:S03]  /*3020*/  BSSY B1, `(.L_x_92) ;  /* 0x0000006000017945 */ /* 0x000fe60003800000 */
[----:B------:R1:W-:Y:S09]  /*3030*/  @!P3 STG.E.U8 desc[UR38][R4.64+0x38], R3 ;  /* 0x000038030400b986 */ /* 0x0003f2000c101126 */
[----:B------:R-:W-:Y:S05]  /*3040*/  @P1 BRA `(.L_x_93) ;  /* 0x00000000000c1947 */ /* 0x000fea0003800000 */
[----:B------:R-:W1:Y:S02]  /*3050*/  LDG.E.U8 R63, desc[UR38][R10.64+0x39] ;  /* 0x000039260a3f7981 */ /* 0x000e64000c1e1100 */
[----:B-1----:R-:W-:-:S05]  /*3060*/  PRMT R3, R63, 0x8880, RZ ;  /* 0x000088803f037816 */ /* 0x002fca00000000ff */
[----:B------:R-:W-:-:S07]  /*3070*/  IMAD R14, R3, R56, RZ ;  /* 0x00000038030e7224 */ /* 0x000fce00078e02ff */
.L_x_93:
[----:B------:R-:W-:Y:S05]  /*3080*/  BSYNC B1 ;  /* 0x0000000000017941 */ /* 0x000fea0003800000 */
.L_x_92:
[----:B------:R-:W-:Y:S01]  /*3090*/  IMAD R55, R55, R19, R14 ;  /* 0x0000001337377224 */ /* 0x000fe200078e020e */
[----:B------:R-:W-:Y:S06]  /*30a0*/  @P1 BRA `(.L_x_94) ;  /* 0x0000000400c81947 */ /* 0x000fec0003800000 */
[----:B------:R0:W-:Y:S01]  /*30b0*/  STG.E.U8 desc[UR38][R4.64+0x39], R55 ;  /* 0x0000393704007986 */ /* 0x0001e2000c101126 */
[----:B------:R-:W-:Y:S05]  /*30c0*/  BRA `(.L_x_94) ;  /* 0x0000000400c07947 */ /* 0x000fea0003800000 */
.L_x_29:
[C---:B------:R-:W-:Y:S02]  /*30d0*/  ISETP.GE.AND P1, PT, R64.reuse, 0x1, PT ;  /* 0x000000014000780c */ /* 0x040fe40003f26270 */
[----:B------:R-:W-:Y:S02]  /*30e0*/  ISETP.GE.AND P0, PT, R64, 0x2, PT ;  /* 0x000000024000780c */ /* 0x000fe40003f06270 */
[C---:B------:R-:W-:Y:S02]  /*30f0*/  ISETP.LT.OR P4, PT, R66.reuse, 0x1, !P1 ;  /* 0x000000014200780c */ /* 0x040fe40004f81670 */
[C---:B------:R-:W-:Y:S02]  /*3100*/  ISETP.LT.OR P5, PT, R66.reuse, 0x1, !P0 ;  /* 0x000000014200780c */ /* 0x040fe400047a1670 */
[C---:B------:R-:W-:Y:S02]  /*3110*/  ISETP.LT.OR P1, PT, R66.reuse, 0x9, !P1 ;  /* 0x000000094200780c */ /* 0x040fe40004f21670 */
[----:B------:R-:W-:-:S02]  /*3120*/  ISETP.LT.OR P0, PT, R66, 0x9, !P0 ;  /* 0x000000094200780c */ /* 0x000fc40004701670 */
[C---:B------:R-:W-:Y:S02]  /*3130*/  ISETP.GE.AND P3, PT, R64.reuse, 0x9, PT ;  /* 0x000000094000780c */ /* 0x040fe40003f66270 */
[----:B------:R-:W-:-:S03]  /*3140*/  ISETP.GE.AND P2, PT, R64, 0xa, PT ;  /* 0x0000000a4000780c */ /* 0x000fc60003f46270 */
[-C--:B------:R-:W-:Y:S02]  /*3150*/  @!P4 IMAD R3, R24, R19.reuse, RZ ;  /* 0x000000131803c224 */ /* 0x080fe400078e02ff */
[-C--:B------:R-:W-:Y:S02]  /*3160*/  @!P5 IMAD R25, R25, R19.reuse, RZ ;  /* 0x000000131919d224 */ /* 0x080fe400078e02ff */
[-C--:B------:R-:W-:Y:S01]  /*3170*/  @!P1 IMAD R9, R26, R19.reuse, RZ ;  /* 0x000000131a099224 */ /* 0x080fe200078e02ff */
[----:B------:R0:W-:Y:S01]  /*3180*/  @!P4 STG.E.U8 desc[UR38][R6.64], R3 ;  /* 0x000000030600c986 */ /* 0x0001e2000c101126 */
[C---:B------:R-:W-:Y:S01]  /*3190*/  ISETP.LT.OR P4, PT, R66.reuse, 0x1, !P3 ;  /* 0x000000014200780c */ /* 0x040fe20005f81670 */
[----:B------:R-:W-:Y:S02]  /*31a0*/  @!P0 IMAD R27, R27, R19, RZ ;  /* 0x000000131b1b8224 */ /* 0x000fe400078e02ff */
[----:B------:R-:W-:Y:S01]  /*31b0*/  @!P5 STG.E.U8 desc[UR38][R6.64+0x1], R25 ;  /* 0x000001190600d986 */ /* 0x000fe2000c101126 */
[----:B------:R-:W-:-:S02]  /*31c0*/  ISETP.LT.OR P5, PT, R66, 0x1, !P2 ;  /* 0x000000014200780c */ /* 0x000fc400057a1670 */
[C---:B------:R-:W-:Y:S01]  /*31d0*/  ISETP.LT.OR P2, PT, R66.reuse, 0x9, !P2 ;  /* 0x000000094200780c */ /* 0x040fe20005741670 */
[----:B------:R1:W-:Y:S01]  /*31e0*/  @!P1 STG.E.U8 desc[UR38][R4.64], R9 ;  /* 0x0000000904009986 */ /* 0x0003e2000c101126 */
[----:B------:R-:W-:Y:S02]  /*31f0*/  ISETP.LT.OR P1, PT, R66, 0x9, !P3 ;  /* 0x000000094200780c */ /* 0x000fe40005f21670 */
[C---:B------:R-:W-:Y:S01]  /*3200*/  ISETP.GE.AND P3, PT, R64.reuse, 0x11, PT ;  /* 0x000000114000780c */ /* 0x040fe20003f66270 */
[----:B------:R-:W-:Y:S01]  /*3210*/  @!P0 STG.E.U8 desc[UR38][R4.64+0x1], R27 ;  /* 0x0000011b04008986 */ /* 0x000fe2000c101126 */
[----:B------:R-:W-:Y:S01]  /*3220*/  ISETP.GE.AND P0, PT, R64, 0x12, PT ;  /* 0x000000124000780c */ /* 0x000fe20003f06270 */
[----:B------:R-:W-:-:S04]  /*3230*/  @!P4 IMAD R11, R28, R19, RZ ;  /* 0x000000131c0bc224 */ /* 0x000fc800078e02ff */
[-C--:B------:R-:W-:Y:S01]  /*3240*/  @!P5 IMAD R29, R29, R19.reuse, RZ ;  /* 0x000000131d1dd224 */ /* 0x080fe200078e02ff */
[----:B------:R-:W-:Y:S01]  /*3250*/  @!P4 STG.E.U8 desc[UR38][R6.64+0x8], R11 ;  /* 0x0000080b0600c986 */ /* 0x000fe2000c101126 */
[C---:B------:R-:W-:Y:S01]  /*3260*/  ISETP.LT.OR P4, PT, R66.reuse, 0x1, !P3 ;  /* 0x000000014200780c */ /* 0x040fe20005f81670 */
[-C--:B------:R-:W-:Y:S02]  /*3270*/  @!P2 IMAD R31, R31, R19.reuse, RZ ;  /* 0x000000131f1fa224 */ /* 0x080fe400078e02ff */
[----:B------:R-:W-:Y:S01]  /*3280*/  @!P5 STG.E.U8 desc[UR38][R6.64+0x9], R29 ;  /* 0x0000091d0600d986 */ /* 0x000fe2000c101126 */
[----:B------:R-:W-:Y:S01]  /*3290*/  ISETP.LT.OR P5, PT, R66, 0x1, !P0 ;  /* 0x000000014200780c */ /* 0x000fe200047a1670 */
[----:B0-----:R-:W-:Y:S01]  /*32a0*/  @!P1 IMAD R3, R30, R19, RZ ;  /* 0x000000131e039224 */ /* 0x001fe200078e02ff */
[----:B------:R-:W-:Y:S01]  /*32b0*/  ISETP.LT.OR P0, PT, R66, 0x9, !P0 ;  /* 0x000000094200780c */ /* 0x000fe20004701670 */
[----:B------:R-:W-:Y:S01]  /*32c0*/  @!P2 STG.E.U8 desc[UR38][R4.64+0x9], R31 ;  /* 0x0000091f0400a986 */ /* 0x000fe2000c101126 */
[----:B------:R-:W-:-:S03]  /*32d0*/  ISETP.GE.AND P2, PT, R64, 0x19, PT ;  /* 0x000000194000780c */ /* 0x000fc60003f46270 */
[----:B------:R0:W-:Y:S01]  /*32e0*/  @!P1 STG.E.U8 desc[UR38][R4.64+0x8], R3 ;  /* 0x0000080304009986 */ /* 0x0001e2000c101126 */
[----:B------:R-:W-:Y:S01]  /*32f0*/  ISETP.LT.OR P1, PT, R66, 0x9, !P3 ;  /* 0x000000094200780c */ /* 0x000fe20005f21670 */
[----:B-1----:R-:W-:Y:S01]  /*3300*/  @!P4 IMAD R9, R32, R19, RZ ;  /* 0x000000132009c224 */ /* 0x002fe200078e02ff */
[----:B------:R-:W-:-:S03]  /*3310*/  ISETP.GE.AND P3, PT, R64, 0x1a, PT ;  /* 0x0000001a4000780c */ /* 0x000fc60003f66270 */
[-C--:B------:R-:W-:Y:S01]  /*3320*/  @!P5 IMAD R33, R33, R19.reuse, RZ ;  /* 0x000000132121d224 */ /* 0x080fe200078e02ff */
[----:B------:R-:W-:Y:S01]  /*3330*/  @!P4 STG.E.U8 desc[UR38][R6.64+0x10], R9 ;  /* 0x000010090600c986 */ /* 0x000fe2000c101126 */
[C---:B------:R-:W-:Y:S01]  /*3340*/  ISETP.LT.OR P4, PT, R66.reuse, 0x1, !P3 ;  /* 0x000000014200780c */ /* 0x040fe20005f81670 */
[-C--:B------:R-:W-:Y:S01]  /*3350*/  @!P0 IMAD R35, R35, R19.reuse, RZ ;  /* 0x0000001323238224 */ /* 0x080fe200078e02ff */
[C---:B------:R-:W-:Y:S01]  /*3360*/  ISETP.LT.OR P3, PT, R66.reuse, 0x9, !P3 ;  /* 0x000000094200780c */ /* 0x040fe20005f61670 */
[----:B------:R-:W-:Y:S01]  /*3370*/  @!P5 STG.E.U8 desc[UR38][R6.64+0x11], R33 ;  /* 0x000011210600d986 */ /* 0x000fe2000c101126 */
[----:B------:R-:W-:Y:S02]  /*3380*/  ISETP.LT.OR P5, PT, R66, 0x1, !P2 ;  /* 0x000000014200780c */ /* 0x000fe400057a1670 */
[----:B0-----:R-:W-:Y:S01]  /*3390*/  @!P1 IMAD R3, R34, R19, RZ ;  /* 0x0000001322039224 */ /* 0x001fe200078e02ff */
[----:B------:R-:W-:Y:S01]  /*33a0*/  @!P0 STG.E.U8 desc[UR38][R4.64+0x11], R35 ;  /* 0x0000112304008986 */ /* 0x000fe2000c101126 */
[----:B------:R-:W-:-:S02]  /*33b0*/  ISETP.LT.OR P2, PT, R66, 0x9, !P2 ;  /* 0x000000094200780c */ /* 0x000fc40005741670 */
[C---:B------:R-:W-:Y:S01]  /*33c0*/  ISETP.GE.AND P0, PT, R64.reuse, 0x21, PT ;  /* 0x000000214000780c */ /* 0x040fe20003f06270 */
[----:B------:R0:W-:Y:S01]  /*33d0*/  @!P1 STG.E.U8 desc[UR38][R4.64+0x10], R3 ;  /* 0x0000100304009986 */ /* 0x0001e2000c101126 */
[----:B------:R-:W-:Y:S01]  /*33e0*/  ISETP.GE.AND P1, PT, R64, 0x22, PT ;  /* 0x000000224000780c */ /* 0x000fe20003f26270 */
[-C--:B------:R-:W-:Y:S02]  /*33f0*/  @!P4 IMAD R37, R37, R19.reuse, RZ ;  /* 0x000000132525c224 */ /* 0x080fe400078e02ff */
[-C--:B------:R-:W-:Y:S02]  /*3400*/  @!P3 IMAD R39, R39, R19.reuse, RZ ;  /* 0x000000132727b224 */ /* 0x080fe400078e02ff */
[-C--:B------:R-:W-:Y:S01]  /*3410*/  @!P5 IMAD R11, R36, R19.reuse, RZ ;  /* 0x00000013240bd224 */ /* 0x080fe200078e02ff */
[----:B------:R-:W-:Y:S01]  /*3420*/  @!P4 STG.E.U8 desc[UR38][R6.64+0x19], R37 ;  /* 0x000019250600c986 */ /* 0x000fe2000c101126 */
[C---:B------:R-:W-:Y:S02]  /*3430*/  ISETP.LT.OR P4, PT, R66.reuse, 0x1, !P0 ;  /* 0x000000014200780c */ /* 0x040fe40004781670 */
[C---:B------:R-:W-:Y:S01]  /*3440*/  ISETP.LT.OR P0, PT, R66.reuse, 0x9, !P0 ;  /* 0x000000094200780c */ /* 0x040fe20004701670 */
[----:B------:R-:W-:Y:S01]  /*3450*/  @!P5 STG.E.U8 desc[UR38][R6.64+0x18], R11 ;  /* 0x0000180b0600d986 */ /* 0x000fe2000c101126 */
[----:B------:R-:W-:Y:S01]  /*3460*/  ISETP.LT.OR P5, PT, R66, 0x1, !P1 ;  /* 0x000000014200780c */ /* 0x000fe20004fa1670 */
[----:B0-----:R-:W-:Y:S01]  /*3470*/  @!P2 IMAD R3, R38, R19, RZ ;  /* 0x000000132603a224 */ /* 0x001fe200078e02ff */
[----:B------:R-:W-:Y:S01]  /*3480*/  ISETP.LT.OR P1, PT, R66, 0x9, !P1 ;  /* 0x000000094200780c */ /* 0x000fe20004f21670 */
[----:B------:R-:W-:Y:S01]  /*3490*/  @!P3 STG.E.U8 desc[UR38][R4.64+0x19], R39 ;  /* 0x000019270400b986 */ /* 0x000fe2000c101126 */
[----:B------:R-:W-:-:S03]  /*34a0*/  ISETP.GE.AND P3, PT, R64, 0x29, PT ;  /* 0x000000294000780c */ /* 0x000fc60003f66270 */
[----:B------:R0:W-:Y:S01]  /*34b0*/  @!P2 STG.E.U8 desc[UR38][R4.64+0x18], R3 ;  /* 0x000018030400a986 */ /* 0x0001e2000c101126 */
[----:B------:R-:W-:Y:S01]  /*34c0*/  ISETP.GE.AND P2, PT, R64, 0x2a, PT ;  /* 0x0000002a4000780c */ /* 0x000fe20003f46270 */
[----:B------:R-:W-:-:S04]  /*34d0*/  @!P4 IMAD R9, R40, R19, RZ ;  /* 0x000000132809c224 */ /* 0x000fc800078e02ff */
[-C--:B------:R-:W-:Y:S01]  /*34e0*/  @!P5 IMAD R41, R41, R19.reuse, RZ ;  /* 0x000000132929d224 */ /* 0x080fe200078e02ff */
[----:B------:R-:W-:Y:S01]  /*34f0*/  @!P4 STG.E.U8 desc[UR38][R6.64+0x20], R9 ;  /* 0x000020090600c986 */ /* 0x000fe2000c101126 */
[C---:B------:R-:W-:Y:S01]  /*3500*/  ISETP.LT.OR P4, PT, R66.reuse, 0x1, !P3 ;  /* 0x000000014200780c */ /* 0x040fe20005f81670 */
[-C--:B------:R-:W-:Y:S01]  /*3510*/  @!P1 IMAD R43, R43, R19.reuse, RZ ;  /* 0x000000132b2b9224 */ /* 0x080fe200078e02ff */
        /* <DEDUP_REMOVED lines=25> */
[----:B------:R1:W-:Y:S01]  /*36b0*/  @!P4 STG.E.U8 desc[UR38][R6.64+0x30], R9 ;  /* 0x000030090600c986 */ /* 0x0003e2000c101126 */
[C---:B------:R-:W-:Y:S01]  /*36c0*/  ISETP.LT.OR P4, PT, R66.reuse, 0x1, !P2 ;  /* 0x000000014200780c */ /* 0x040fe20005781670 */
[-C--:B------:R-:W-:Y:S01]  /*36d0*/  @!P0 IMAD R51, R51, R19.reuse, RZ ;  /* 0x0000001333338224 */ /* 0x080fe200078e02ff */
[C---:B------:R-:W-:Y:S01]  /*36e0*/  ISETP.LT.OR P2, PT, R66.reuse, 0x9, !P2 ;  /* 0x000000094200780c */ /* 0x040fe20005741670 */
[----:B------:R2:W-:Y:S01]  /*36f0*/  @!P5 STG.E.U8 desc[UR38][R6.64+0x31], R49 ;  /* 0x000031310600d986 */ /* 0x0005e2000c101126 */
[----:B------:R-:W-:Y:S01]  /*3700*/  ISETP.LT.OR P5, PT, R66, 0x1, !P3 ;  /* 0x000000014200780c */ /* 0x000fe20005fa1670 */
[-C--:B0-----:R-:W-:Y:S01]  /*3710*/  @!P1 IMAD R3, R50, R19.reuse, RZ ;  /* 0x0000001332039224 */ /* 0x081fe200078e02ff */
[----:B------:R-:W-:Y:S01]  /*3720*/  ISETP.LT.OR P3, PT, R66, 0x9, !P3 ;  /* 0x000000094200780c */ /* 0x000fe20005f61670 */
[----:B------:R2:W-:Y:S04]  /*3730*/  @!P0 STG.E.U8 desc[UR38][R4.64+0x31], R51 ;  /* 0x0000313304008986 */ /* 0x0005e8000c101126 */
[----:B------:R2:W-:Y:S02]  /*3740*/  @!P1 STG.E.U8 desc[UR38][R4.64+0x30], R3 ;  /* 0x0000300304009986 */ /* 0x0005e4000c101126 */
[----:B------:R-:W-:-:S02]  /*3750*/  @!P4 IMAD R11, R52, R19, RZ ;  /* 0x00000013340bc224 */ /* 0x000fc400078e02ff */
[-C--:B-1----:R-:W-:Y:S02]  /*3760*/  @!P2 IMAD R9, R54, R19.reuse, RZ ;  /* 0x000000133609a224 */ /* 0x082fe400078e02ff */
[-C--:B------:R-:W-:Y:S01]  /*3770*/  @!P5 IMAD R53, R53, R19.reuse, RZ ;  /* 0x000000133535d224 */ /* 0x080fe200078e02ff */
[----:B------:R2:W-:Y:S01]  /*3780*/  @!P4 STG.E.U8 desc[UR38][R6.64+0x38], R11 ;  /* 0x0000380b0600c986 */ /* 0x0005e2000c101126 */
[----:B------:R-:W-:-:S03]  /*3790*/  @!P3 IMAD R55, R55, R19, RZ ;  /* 0x000000133737b224 */ /* 0x000fc600078e02ff */
[----:B------:R2:W-:Y:S04]  /*37a0*/  @!P5 STG.E.U8 desc[UR38][R6.64+0x39], R53 ;  /* 0x000039350600d986 */ /* 0x0005e8000c101126 */
[----:B------:R2:W-:Y:S04]  /*37b0*/  @!P2 STG.E.U8 desc[UR38][R4.64+0x38], R9 ;  /* 0x000038090400a986 */ /* 0x0005e8000c101126 */
[----:B------:R2:W-:Y:S02]  /*37c0*/  @!P3 STG.E.U8 desc[UR38][R4.64+0x39], R55 ;  /* 0x000039370400b986 */ /* 0x0005e4000c101126 */
.L_x_94:
[----:B------:R-:W-:Y:S05]  /*37d0*/  BSYNC B0 ;  /* 0x0000000000007941 */ /* 0x000fea0003800000 */
.L_x_28:
[----:B------:R-:W-:Y:S01]  /*37e0*/  IADD3 R16, P0, R16, UR36, RZ ;  /* 0x0000002410107c10 */ /* 0x000fe2000ff1e0ff */
[----:B------:R-:W-:Y:S01]  /*37f0*/  ULDC.64 UR4, c[0x0][0x650] ;  /* 0x0001940000047ab9 */ /* 0x000fe20000000a00 */
[----:B-12---:R-:W-:Y:S01]  /*3800*/  PRMT R3, RZ, 0x7610, R3 ;  /* 0x00007610ff037816 */ /* 0x006fe20000000003 */
[----:B------:R-:W-:Y:S01]  /*3810*/  IMAD.MOV.U32 R64, RZ, RZ, -0x1 ;  /* 0xffffffffff407424 */ /* 0x000fe200078e00ff */
[----:B------:R-:W-:Y:S01]  /*3820*/  IADD3.X R17, R17, UR42, RZ, P0, !PT ;  /* 0x0000002a11117c10 */ /* 0x000fe200087fe4ff */
[----:B------:R-:W-:Y:S01]  /*3830*/  IMAD.MOV.U32 R67, RZ, RZ, -0x1 ;  /* 0xffffffffff437424 */ /* 0x000fe200078e00ff */
[----:B------:R-:W-:-:S04]  /*3840*/  ISETP.GE.U32.AND P0, PT, R16, UR4, PT ;  /* 0x0000000410007c0c */ /* 0x000fc8000bf06070 */
[----:B------:R-:W-:-:S13]  /*3850*/  ISETP.GE.U32.AND.EX P0, PT, R17, UR5, PT, P0 ;  /* 0x0000000511007c0c */ /* 0x000fda000bf06100 */
[----:B------:R-:W-:Y:S05]  /*3860*/  @P0 BRA `(.L_x_95) ;  /* 0x0000000400500947 */ /* 0x000fea0003800000 */
[----:B------:R-:W1:Y:S01]  /*3870*/  LDC.64 R10, c[0x0][0x628] ;  /* 0x00018a00ff0a7b82 */ /* 0x000e620000000a00 */
[----:B------:R-:W2:Y:S01]  /*3880*/  S2R R20, SR_CTAID.X ;  /* 0x0000000000147919 */ /* 0x000ea20000002500 */
[----:B0-----:R-:W-:Y:S02]  /*3890*/  IMAD.MOV.U32 R8, RZ, RZ, R16 ;  /* 0x000000ffff087224 */ /* 0x001fe400078e0010 */
[----:B------:R-:W-:Y:S01]  /*38a0*/  IMAD.MOV.U32 R9, RZ, RZ, R17 ;  /* 0x000000ffff097224 */ /* 0x000fe200078e0011 */
[----:B------:R-:W0:Y:S03]  /*38b0*/  S2R R21, SR_CTAID.Y ;  /* 0x0000000000157919 */ /* 0x000e260000002600 */
[----:B------:R-:W0:Y:S08]  /*38c0*/  LDC R0, c[0x0][0x630] ;  /* 0x00018c00ff007b82 */ /* 0x000e300000000800 */
[----:B------:R-:W0:Y:S01]  /*38d0*/  LDC.64 R14, c[0x0][0x620] ;  /* 0x00018800ff0e7b82 */ /* 0x000e220000000a00 */
[----:B-1----:R-:W-:-:S04]  /*38e0*/  ISETP.NE.U32.AND P0, PT, R10, RZ, PT ;  /* 0x000000ff0a00720c */ /* 0x002fc80003f05070 */
[----:B------:R-:W-:-:S13]  /*38f0*/  ISETP.NE.AND.EX P0, PT, R11, RZ, PT, P0 ;  /* 0x000000ff0b00720c */ /* 0x000fda0003f05300 */
[----:B0-2---:R-:W-:Y:S05]  /*3900*/  @!P0 BRA `(.L_x_96) ;  /* 0x0000000000288947 */ /* 0x005fea0003800000 */
[----:B------:R-:W0:Y:S02]  /*3910*/  LDC R3, c[0x0][0x634] ;  /* 0x00018d00ff037b82 */ /* 0x000e240000000800 */
[----:B0-----:R-:W-:-:S05]  /*3920*/  IADD3 R3, P0, R16, R3, RZ ;  /* 0x0000000310037210 */ /* 0x001fca0007f1e0ff */
[----:B------:R-:W-:-:S04]  /*3930*/  IMAD.X R13, RZ, RZ, R17, P0 ;  /* 0x000000ffff0d7224 */ /* 0x000fc800000e0611 */
[----:B---3--:R-:W-:-:S04]  /*3940*/  IMAD.WIDE.U32 R4, R13, R10, RZ ;  /* 0x0000000a0d047225 */ /* 0x008fc800078e00ff */
[----:B----4-:R-:W-:-:S04]  /*3950*/  IMAD.WIDE.U32 R6, P0, R3, R11, R4 ;  /* 0x0000000b03067225 */ /* 0x010fc80007800004 */
[----:B------:R-:W-:-:S04]  /*3960*/  IMAD.WIDE.U32 R4, R3, R10, RZ ;  /* 0x0000000a03047225 */ /* 0x000fc800078e00ff */
[----:B------:R-:W-:Y:S01]  /*3970*/  IMAD.X R9, RZ, RZ, RZ, P0 ;  /* 0x000000ffff097224 */ /* 0x000fe200000e06ff */
[----:B------:R-:W-:Y:S01]  /*3980*/  IADD3 RZ, P0, R5, R6, RZ ;  /* 0x0000000605ff7210 */ /* 0x000fe20007f1e0ff */
[----:B------:R-:W-:-:S04]  /*3990*/  IMAD.MOV.U32 R8, RZ, RZ, R7 ;  /* 0x000000ffff087224 */ /* 0x000fc800078e0007 */
[----:B------:R-:W-:-:S08]  /*39a0*/  IMAD.WIDE.U32.X R8, R13, R11, R8, P0 ;  /* 0x0000000b0d087225 */ /* 0x000fd000000e0408 */
.L_x_96:
[----:B----4-:R-:W0:Y:S01]  /*39b0*/  LDC.64 R28, c[0x0][0x640] ;  /* 0x00019000ff1c7b82 */ /* 0x010e220000000a00 */
[-CC-:B------:R-:W-:Y:S01]  /*39c0*/  SHF.R.U64 R67, R8, R0.reuse, R9.reuse ;  /* 0x0000000008437219 */ /* 0x180fe20000001209 */
[----:B------:R-:W-:Y:S01]  /*39d0*/  ULDC UR4, c[0x0][0x150] ;  /* 0x0000540000047ab9 */ /* 0x000fe20000000800 */
[----:B------:R-:W-:Y:S02]  /*39e0*/  SHF.R.U32.HI R0, RZ, R0, R9 ;  /* 0x00000000ff007219 */ /* 0x000fe40000011609 */
[----:B------:R-:W-:Y:S02]  /*39f0*/  IADD3 R3, P0, RZ, -R67, RZ ;  /* 0x80000043ff037210 */ /* 0x000fe40007f1e0ff */
[----:B------:R-:W-:Y:S01]  /*3a00*/  I2FP.F32.U32 R7, R20 ;  /* 0x0000001400077245 */ /* 0x000fe20000201000 */
[----:B------:R-:W1:Y:S02]  /*3a10*/  LDC R6, c[0x0][0x618] ;  /* 0x00018600ff067b82 */ /* 0x000e640000000800 */
[----:B---3--:R-:W-:-:S02]  /*3a20*/  IMAD.X R5, RZ, RZ, ~R0, P0 ;  /* 0x000000ffff057224 */ /* 0x008fc400000e0e00 */
[----:B------:R-:W-:Y:S01]  /*3a30*/  FMUL R7, R7, UR4 ;  /* 0x0000000407077c20 */ /* 0x000fe20008400000 */
[----:B------:R-:W-:Y:S01]  /*3a40*/  ULDC UR4, c[0x0][0x154] ;  /* 0x0000550000047ab9 */ /* 0x000fe20000000800 */
[-C--:B------:R-:W-:Y:S02]  /*3a50*/  IMAD R0, R5, R14.reuse, RZ ;  /* 0x0000000e05007224 */ /* 0x080fe400078e02ff */
[----:B------:R-:W2:Y:S01]  /*3a60*/  LDC R8, c[0x0][0x608] ;  /* 0x00018200ff087b82 */ /* 0x000ea20000000800 */
[C---:B------:R-:W-:Y:S01]  /*3a70*/  IMAD.WIDE.U32 R4, R3.reuse, R14, R16 ;  /* 0x0000000e03047225 */ /* 0x040fe200078e0010 */
[----:B------:R-:W3:Y:S03]  /*3a80*/  F2I.U32.TRUNC.NTZ R7, R7 ;  /* 0x0000000700077305 */ /* 0x000ee6000020f000 */
[----:B------:R-:W-:Y:S01]  /*3a90*/  IMAD R3, R3, R15, R0 ;  /* 0x0000000f03037224 */ /* 0x000fe200078e0200 */
[----:B------:R-:W-:-:S02]  /*3aa0*/  I2FP.F32.U32 R0, R21 ;  /* 0x0000001500007245 */ /* 0x000fc40000201000 */
[----:B------:R-:W4:Y:S01]  /*3ab0*/  LDC R26, c[0x0][0x658] ;  /* 0x00019600ff1a7b82 */ /* 0x000f220000000800 */
[----:B------:R-:W-:Y:S01]  /*3ac0*/  IMAD.IADD R3, R5, 0x1, R3 ;  /* 0x0000000105037824 */ /* 0x000fe200078e0203 */
[----:B0-----:R-:W-:Y:S01]  /*3ad0*/  ISETP.NE.U32.AND P0, PT, R28, RZ, PT ;  /* 0x000000ff1c00720c */ /* 0x001fe20003f05070 */
[----:B------:R-:W-:-:S03]  /*3ae0*/  FMUL R0, R0, UR4 ;  /* 0x0000000400007c20 */ /* 0x000fc60008400000 */
[----:B------:R-:W-:Y:S01]  /*3af0*/  ISETP.NE.AND.EX P0, PT, R29, RZ, PT, P0 ;  /* 0x000000ff1d00720c */ /* 0x000fe20003f05300 */
[----:B------:R0:W0:Y:S01]  /*3b00*/  F2I.U32.TRUNC.NTZ R14, R0 ;  /* 0x00000000000e7305 */ /* 0x000022000020f000 */
[----:B------:R-:W0:Y:S01]  /*3b10*/  LDC R9, c[0x0][0x144] ;  /* 0x00005100ff097b82 */ /* 0x000e220000000800 */
[-C--:B-1----:R-:W-:Y:S01]  /*3b20*/  SHF.R.U64 R10, R4, R6.reuse, R3 ;  /* 0x00000006040a7219 */ /* 0x082fe20000001203 */
[----:B---3--:R-:W-:Y:S01]  /*3b30*/  IMAD.MOV R7, RZ, RZ, -R7 ;  /* 0x000000ffff077224 */ /* 0x008fe200078e0a07 */
[----:B------:R-:W-:-:S05]  /*3b40*/  SHF.R.U32.HI R3, RZ, R6, R3 ;  /* 0x00000006ff037219 */ /* 0x000fca0000011603 */
[----:B------:R-:W1:Y:S01]  /*3b50*/  LDC R24, c[0x0][0x148] ;  /* 0x00005200ff187b82 */ /* 0x000e620000000800 */
[-CC-:B--2---:R-:W-:Y:S02]  /*3b60*/  SHF.R.U64 R12, R10, R8.reuse, R3.reuse ;  /* 0x000000080a0c7219 */ /* 0x184fe40000001203 */
[----:B------:R-:W-:-:S05]  /*3b70*/  SHF.R.U32.HI R3, RZ, R8, R3 ;  /* 0x00000008ff037219 */ /* 0x000fca0000011603 */
[----:B------:R-:W2:Y:S01]  /*3b80*/  LDC R15, c[0x0][0x600] ;  /* 0x00018000ff0f7b82 */ /* 0x000ea20000000800 */
[-CC-:B----4-:R-:W-:Y:S02]  /*3b90*/  SHF.R.U64 R13, R12, R26.reuse, R3.reuse ;  /* 0x0000001a0c0d7219 */ /* 0x190fe40000001203 */
[----:B------:R-:W-:-:S03]  /*3ba0*/  SHF.R.U32.HI R5, RZ, R26, R3 ;  /* 0x0000001aff057219 */ /* 0x000fc60000011603 */
[----:B------:R-:W-:Y:S02]  /*3bb0*/  IMAD.MOV.U32 R4, RZ, RZ, R13 ;  /* 0x000000ffff047224 */ /* 0x000fe400078e000d */
[----:B------:R-:W3:Y:S01]  /*3bc0*/  LDC R27, c[0x0][0x648] ;  /* 0x00019200ff1b7b82 */ /* 0x000ee20000000800 */
[----:B0-----:R-:W-:-:S07]  /*3bd0*/  IMAD R25, R9, R7, R20 ;  /* 0x0000000709197224 */ /* 0x001fce00078e0214 */
[----:B------:R-:W0:Y:S08]  /*3be0*/  LDC R30, c[0x0][0x638] ;  /* 0x00018e00ff1e7b82 */ /* 0x000e300000000800 */
[----:B------:R-:W4:Y:S01]  /*3bf0*/  LDC R31, c[0x0][0x610] ;  /* 0x00018400ff1f7b82 */ /* 0x000f220000000800 */
[----:B-1----:R-:W-:Y:S05]  /*3c00*/  @!P0 BRA `(.L_x_97) ;  /* 0x0000000000288947 */ /* 0x002fea0003800000 */
        /* <DEDUP_REMOVED lines=10> */
.L_x_97:
[----:B------:R-:W-:Y:S01]  /*3cb0*/  ISETP.NE.AND P0, PT, R2, 0x1, PT ;  /* 0x000000010200780c */ /* 0x000fe20003f05270 */
[----:B------:R-:W-:Y:S01]  /*3cc0*/  IMAD.MOV R14, RZ, RZ, -R14 ;  /* 0x000000ffff0e7224 */ /* 0x000fe200078e0a0e */
[----:B---3--:R-:W-:Y:S01]  /*3cd0*/  SHF.R.U64 R0, R4, R27, R5 ;  /* 0x0000001b04007219 */ /* 0x008fe20000001205 */
[----:B--2---:R-:W-:Y:S01]  /*3ce0*/  VIADD R5, R15, 0xffffffff ;  /* 0xffffffff0f057836 */ /* 0x004fe20000000000 */
[----:B------:R-:W-:-:S03]  /*3cf0*/  LOP3.LUT R3, R12, R61, RZ, 0xc0, !PT ;  /* 0x0000003d0c037212 */ /* 0x000fc600078ec0ff */
[----:B------:R-:W-:Y:S01]  /*3d00*/  IMAD.MOV R4, RZ, RZ, -R0 ;  /* 0x000000ffff047224 */ /* 0x000fe200078e0a00 */
[----:B------:R-:W-:Y:S01]  /*3d10*/  LOP3.LUT R10, R10, R5, RZ, 0xc0, !PT ;  /* 0x000000050a0a7212 */ /* 0x000fe200078ec0ff */
[----:B------:R-:W-:Y:S02]  /*3d20*/  IMAD R0, R58, R0, R3 ;  /* 0x000000003a007224 */ /* 0x000fe400078e0203 */
[----:B0-----:R-:W-:Y:S02]  /*3d30*/  IMAD R3, R4, R30, R13 ;  /* 0x0000001e04037224 */ /* 0x001fe400078e020d */
[----:B------:R-:W-:Y:S02]  /*3d40*/  @P0 IMAD R25, R24, R14, R21 ;  /* 0x0000000e18190224 */ /* 0x000fe400078e0215 */
[----:B------:R-:W-:Y:S02]  /*3d50*/  IMAD R5, R3, R15, R10 ;  /* 0x0000000f03057224 */ /* 0x000fe400078e020a */
[----:B----4-:R-:W-:-:S02]  /*3d60*/  IMAD R0, R0, R31, R25 ;  /* 0x0000001f00007224 */ /* 0x010fc400078e0219 */
[----:B------:R-:W-:-:S03]  /*3d70*/  IMAD.MOV.U32 R4, RZ, RZ, 0x1 ;  /* 0x00000001ff047424 */ /* 0x000fc600078e00ff */
[----:B------:R-:W-:Y:S02]  /*3d80*/  SEL R64, R5, R0, !P0 ;  /* 0x0000000005407207 */ /* 0x000fe40004000000 */
[----:B------:R-:W-:Y:S02]  /*3d90*/  PRMT R3, R4, 0x7610, R3 ;  /* 0x0000761004037816 */ /* 0x000fe40000000003 */
[----:B------:R-:W-:-:S07]  /*3da0*/  SEL R0, R0, R5, !P0 ;  /* 0x0000000500007207 */ /* 0x000fce0004000000 */
.L_x_95:
[----:B------:R-:W-:Y:S01]  /*3db0*/  LOP3.LUT P0, RZ, R3, 0xff, RZ, 0xc0, !PT ;  /* 0x000000ff03ff7812 */ /* 0x000fe2000780c0ff */
[----:B------:R-:W-:-:S12]  /*3dc0*/  IMAD.MOV.U32 R65, RZ, RZ, R0 ;  /* 0x000000ffff417224 */ /* 0x000fd800078e0000 */
[----:B------:R-:W-:Y:S05]  /*3dd0*/  @P0 BRA `(.L_x_98) ;  /* 0xffffffd000e80947 */ /* 0x000fea000383ffff */
[----:B------:R-:W-:Y:S05]  /*3de0*/  EXIT ;  /* 0x000000000000794d */ /* 0x000fea0003800000 */
.L_x_3:
        /* <DEDUP_REMOVED lines=26> */
.L_x_100:
[--C-:B------:R-:W-:Y:S01]  /*3f90*/  SHF.R.U64 R14, R12, R20, R13.reuse ;  /* 0x000000140c0e7219 */ /* 0x100fe2000000120d */
[----:B------:R-:W0:Y:S01]  /*3fa0*/  LDC R24, c[0x0][0x618] ;  /* 0x00018600ff187b82 */ /* 0x000e220000000800 */
[----:B------:R-:W-:Y:S01]  /*3fb0*/  I2FP.F32.U32 R8, R6 ;  /* 0x0000000600087245 */ /* 0x000fe20000201000 */
[----:B------:R-:W-:Y:S01]  /*3fc0*/  ULDC UR4, c[0x0][0x150] ;  /* 0x0000540000047ab9 */ /* 0x000fe20000000800 */
[----:B------:R-:W-:Y:S02]  /*3fd0*/  SHF.R.U32.HI R7, RZ, R20, R13 ;  /* 0x00000014ff077219 */ /* 0x000fe4000001160d */
[----:B------:R-:W-:Y:S01]  /*3fe0*/  IADD3 R11, P0, RZ, -R14, RZ ;  /* 0x8000000eff0b7210 */ /* 0x000fe20007f1e0ff */
[----:B------:R-:W-:Y:S01]  /*3ff0*/  FMUL R13, R8, UR4 ;  /* 0x00000004080d7c20 */ /* 0x000fe20008400000 */
[----:B------:R-:W-:Y:S01]  /*4000*/  ULDC UR4, c[0x0][0x154] ;  /* 0x0000550000047ab9 */ /* 0x000fe20000000800 */
[----:B------:R-:W1:Y:S02]  /*4010*/  LDC.64 R26, c[0x0][0x640] ;  /* 0x00019000ff1a7b82 */ /* 0x000e640000000a00 */
[----:B------:R-:W-:-:S02]  /*4020*/  IMAD.X R7, RZ, RZ, ~R7, P0 ;  /* 0x000000ffff077224 */ /* 0x000fc400000e0e07 */
[----:B------:R-:W2:Y:S01]  /*4030*/  F2I.U32.TRUNC.NTZ R13, R13 ;  /* 0x0000000d000d7305 */ /* 0x000ea2000020f000 */
[----:B------:R-:W-:-:S03]  /*4040*/  IMAD.WIDE.U32 R8, R11, R22, R16 ;  /* 0x000000160b087225 */ /* 0x000fc600078e0010 */
[----:B------:R-:W3:Y:S01]  /*4050*/  LDC R15, c[0x0][0x144] ;  /* 0x00005100ff0f7b82 */ /* 0x000ee20000000800 */
[----:B------:R-:W-:-:S04]  /*4060*/  IMAD R10, R7, R22, RZ ;  /* 0x00000016070a7224 */ /* 0x000fc800078e02ff */
[----:B------:R-:W-:Y:S02]  /*4070*/  IMAD R7, R11, R23, R10 ;  /* 0x000000170b077224 */ /* 0x000fe400078e020a */
[----:B------:R-:W-:Y:S01]  /*4080*/  IMAD.MOV.U32 R10, RZ, RZ, -0x1 ;  /* 0xffffffffff0a7424 */ /* 0x000fe200078e00ff */
[----:B------:R-:W4:Y:S01]  /*4090*/  LDC R20, c[0x0][0x608] ;  /* 0x00018200ff147b82 */ /* 0x000f220000000800 */
[----:B------:R-:W-:Y:S01]  /*40a0*/  IMAD.IADD R7, R9, 0x1, R7 ;  /* 0x0000000109077824 */ /* 0x000fe200078e0207 */
[----:B------:R-:W-:-:S04]  /*40b0*/  I2FP.F32.U32 R9, R5 ;  /* 0x0000000500097245 */ /* 0x000fc80000201000 */
[-C--:B0-----:R-:W-:Y:S01]  /*40c0*/  SHF.R.U64 R12, R8, R24.reuse, R7 ;  /* 0x00000018080c7219 */ /* 0x081fe20000001207 */
[----:B--2---:R-:W-:Y:S01]  /*40d0*/  IMAD.MOV R8, RZ, RZ, -R13 ;  /* 0x000000ffff087224 */ /* 0x004fe200078e0a0d */
[----:B------:R-:W0:Y:S01]  /*40e0*/  LDC R11, c[0x0][0x658] ;  /* 0x00019600ff0b7b82 */ /* 0x000e220000000800 */
[----:B-1----:R-:W-:Y:S01]  /*40f0*/  ISETP.NE.U32.AND P0, PT, R26, RZ, PT ;  /* 0x000000ff1a00720c */ /* 0x002fe20003f05070 */
[----:B------:R-:W-:Y:S01]  /*4100*/  FMUL R9, R9, UR4 ;  /* 0x0000000409097c20 */ /* 0x000fe20008400000 */
[----:B------:R-:W-:Y:S02]  /*4110*/  SHF.R.U32.HI R7, RZ, R24, R7 ;  /* 0x00000018ff077219 */ /* 0x000fe40000011607 */
[----:B------:R-:W-:-:S03]  /*4120*/  ISETP.NE.AND.EX P0, PT, R27, RZ, PT, P0 ;  /* 0x000000ff1b00720c */ /* 0x000fc60003f05300 */
[----:B------:R-:W1:Y:S01]  /*4130*/  LDC R22, c[0x0][0x148] ;  /* 0x00005200ff167b82 */ /* 0x000e620000000800 */
[----:B---3--:R-:W-:Y:S02]  /*4140*/  IMAD R23, R15, R8, R6 ;  /* 0x000000080f177224 */ /* 0x008fe400078e0206 */
[----:B------:R-:W-:-:S05]  /*4150*/  IMAD.MOV.U32 R8, RZ, RZ, 0x1 ;  /* 0x00000001ff087424 */ /* 0x000fca00078e00ff */
[----:B------:R-:W2:Y:S01]  /*4160*/  LDC R21, c[0x0][0x600] ;  /* 0x00018000ff157b82 */ /* 0x000ea20000000800 */
[-CC-:B----4-:R-:W-:Y:S02]  /*4170*/  SHF.R.U64 R15, R12, R20.reuse, R7.reuse ;  /* 0x000000140c0f7219 */ /* 0x190fe40000001207 */
[----:B------:R-:W-:Y:S02]  /*4180*/  SHF.R.U32.HI R6, RZ, R20, R7 ;  /* 0x00000014ff067219 */ /* 0x000fe40000011607 */
[----:B------:R3:W4:Y:S03]  /*4190*/  F2I.U32.TRUNC.NTZ R20, R9 ;  /* 0x0000000900147305 */ /* 0x000726000020f000 */
[----:B------:R-:W1:Y:S01]  /*41a0*/  LDC R25, c[0x0][0x648] ;  /* 0x00019200ff197b82 */ /* 0x000e620000000800 */
[-C--:B0-----:R-:W-:Y:S02]  /*41b0*/  SHF.R.U64 R19, R15, R11.reuse, R6 ;  /* 0x0000000b0f137219 */ /* 0x081fe40000001206 */
[----:B------:R-:W-:-:S02]  /*41c0*/  SHF.L.U32 R10, R10, R11, RZ ;  /* 0x0000000b0a0a7219 */ /* 0x000fc400000006ff */
[-C--:B------:R-:W-:Y:S01]  /*41d0*/  SHF.R.U32.HI R7, RZ, R11.reuse, R6 ;  /* 0x0000000bff077219 */ /* 0x080fe20000011606 */
[----:B------:R-:W-:Y:S01]  /*41e0*/  IMAD.MOV.U32 R6, RZ, RZ, R19 ;  /* 0x000000ffff067224 */ /* 0x000fe200078e0013 */
[----:B------:R-:W-:Y:S01]  /*41f0*/  SHF.L.U32 R24, R8, R11, RZ ;  /* 0x0000000b08187219 */ /* 0x000fe200000006ff */
[----:B------:R-:W0:Y:S01]  /*4200*/  LDC R28, c[0x0][0x638] ;  /* 0x00018e00ff1c7b82 */ /* 0x000e220000000800 */
[----:B------:R-:W-:-:S07]  /*4210*/  LOP3.LUT R30, RZ, R10, RZ, 0x33, !PT ;  /* 0x0000000aff1e7212 */ /* 0x000fce00078e33ff */
[----:B------:R-:W0:Y:S01]  /*4220*/  LDC R29, c[0x0][0x610] ;  /* 0x00018400ff1d7b82 */ /* 0x000e220000000800 */
[----:B---34-:R-:W-:Y:S05]  /*4230*/  @!P0 BRA `(.L_x_101) ;  /* 0x0000000000288947 */ /* 0x018fea0003800000 */
[----:B------:R-:W3:Y:S02]  /*4240*/  LDC R6, c[0x0][0x64c] ;  /* 0x00019300ff067b82 */ /* 0x000ee40000000800 */
[----:B---3--:R-:W-:-:S05]  /*4250*/  IADD3 R11, P0, R19, R6, RZ ;  /* 0x00000006130b7210 */ /* 0x008fca0007f1e0ff */
        /* <DEDUP_REMOVED lines=8> */
.L_x_101:
[----:B------:R-:W-:Y:S01]  /*42e0*/  ISETP.NE.AND P0, PT, R2, 0x1, PT ;  /* 0x000000010200780c */ /* 0x000fe20003f05270 */
[----:B--2---:R-:W-:Y:S01]  /*42f0*/  VIADD R9, R21, 0xffffffff ;  /* 0xffffffff15097836 */ /* 0x004fe20000000000 */
[----:B-1----:R-:W-:Y:S01]  /*4300*/  SHF.R.U64 R7, R6, R25, R7 ;  /* 0x0000001906077219 */ /* 0x002fe20000001207 */
[----:B------:R-:W-:Y:S01]  /*4310*/  IMAD.MOV R20, RZ, RZ, -R20 ;  /* 0x000000ffff147224 */ /* 0x000fe200078e0a14 */
[----:B------:R-:W-:Y:S02]  /*4320*/  LOP3.LUT R6, R15, R30, RZ, 0xc0, !PT ;  /* 0x0000001e0f067212 */ /* 0x000fe400078ec0ff */
[----:B------:R-:W-:Y:S01]  /*4330*/  LOP3.LUT R12, R12, R9, RZ, 0xc0, !PT ;  /* 0x000000090c0c7212 */ /* 0x000fe200078ec0ff */
[----:B------:R-:W-:Y:S02]  /*4340*/  IMAD.MOV R8, RZ, RZ, -R7 ;  /* 0x000000ffff087224 */ /* 0x000fe400078e0a07 */
[----:B------:R-:W-:Y:S02]  /*4350*/  IMAD R6, R24, R7, R6 ;  /* 0x0000000718067224 */ /* 0x000fe400078e0206 */
[----:B------:R-:W-:-:S02]  /*4360*/  IMAD.MOV.U32 R9, RZ, RZ, 0x1 ;  /* 0x00000001ff097424 */ /* 0x000fc400078e00ff */
[----:B------:R-:W-:Y:S02]  /*4370*/  @P0 IMAD R23, R22, R20, R5 ;  /* 0x0000001416170224 */ /* 0x000fe400078e0205 */
[----:B0-----:R-:W-:Y:S02]  /*4380*/  IMAD R5, R8, R28, R19 ;  /* 0x0000001c08057224 */ /* 0x001fe400078e0213 */
[----:B------:R-:W-:Y:S02]  /*4390*/  IMAD R19, R6, R29, R23 ;  /* 0x0000001d06137224 */ /* 0x000fe400078e0217 */
[----:B------:R-:W-:Y:S02]  /*43a0*/  IMAD R6, R5, R21, R12 ;  /* 0x0000001505067224 */ /* 0x000fe400078e020c */
[----:B------:R-:W-:-:S03]  /*43b0*/  IMAD.MOV.U32 R8, RZ, RZ, R14 ;  /* 0x000000ffff087224 */ /* 0x000fc600078e000e */
[----:B------:R-:W-:Y:S02]  /*43c0*/  SEL R20, R6, R19, !P0 ;  /* 0x0000001306147207 */ /* 0x000fe40004000000 */
[----:B------:R-:W-:-:S07]  /*43d0*/  SEL R19, R19, R6, !P0 ;  /* 0x0000000613137207 */ /* 0x000fce0004000000 */
.L_x_99:
[----:B------:R-:W-:-:S08]  /*43e0*/  NOP ;  /* 0x0000000000007918 */ /* 0x000fd00000000000 */
[----:B------:R-:W0:-:S00]  /*43f0*/  USETMAXREG.DEALLOC.CTAPOOL 0x28 ;  /* 0x00000028000079c8 */ /* 0x000e0000080e0500 */
[----:B0-----:R-:W-:-:S13]  /*4400*/  ISETP.NE.AND P0, PT, R0, RZ, PT ;  /* 0x000000ff0000720c */ /* 0x001fda0003f05270 */
[----:B------:R-:W-:Y:S05]  /*4410*/  @P0 EXIT ;  /* 0x000000000000094d */ /* 0x000fea0003800000 */
[----:B------:R-:W-:Y:S01]  /*4420*/  LOP3.LUT P0, RZ, R9, 0xff, RZ, 0xc0, !PT ;  /* 0x000000ff09ff7812 */ /* 0x000fe2000780c0ff */
[----:B------:R-:W-:Y:S02]  /*4430*/  IMAD.MOV.U32 R0, RZ, RZ, 0x1 ;  /* 0x00000001ff007424 */ /* 0x000fe400078e00ff */
[----:B------:R-:W-:-:S10]  /*4440*/  IMAD.MOV.U32 R12, RZ, RZ, RZ ;  /* 0x000000ffff0c7224 */ /* 0x000fd400078e00ff */
[----:B------:R-:W-:Y:S05]  /*4450*/  @!P0 BRA `(.L_x_102) ;  /* 0x0000000c00148947 */ /* 0x000fea0003800000 */
[----:B------:R-:W0:Y:S01]  /*4460*/  LDC R0, c[0x0][0x28c] ;  /* 0x0000a300ff007b82 */ /* 0x000e220000000800 */
[----:B------:R-:W-:Y:S01]  /*4470*/  LOP3.LUT P0, RZ, R3, 0x1f, RZ, 0xc0, !PT ;  /* 0x0000001f03ff7812 */ /* 0x000fe2000780c0ff */
[----:B------:R-:W-:Y:S01]  /*4480*/  ULDC UR5, c[0x0][0x658] ;  /* 0x0001960000057ab9 */ /* 0x000fe20000000800 */
[----:B------:R-:W-:Y:S01]  /*4490*/  UMOV UR6, 0xffffffff ;  /* 0xffffffff00067882 */ /* 0x000fe20000000000 */
[----:B------:R-:W-:Y:S01]  /*44a0*/  BSSY B0, `(.L_x_102) ;  /* 0x00000c0000007945 */ /* 0x000fe20003800000 */
[----:B------:R-:W-:Y:S01]  /*44b0*/  USHF.L.U32 UR6, UR6, UR5, URZ ;  /* 0x0000000506067299 */ /* 0x000fe2000800063f */
[C---:B------:R-:W-:Y:S01]  /*44c0*/  ISETP.NE.AND P2, PT, R4.reuse, RZ, PT ;  /* 0x000000ff0400720c */ /* 0x040fe20003f45270 */
[----:B------:R-:W-:Y:S01]  /*44d0*/  IMAD.MOV.U32 R13, RZ, RZ, 0x1 ;  /* 0x00000001ff0d7424 */ /* 0x000fe200078e00ff */
[----:B------:R-:W-:Y:S01]  /*44e0*/  ISETP.NE.OR P0, PT, R4, RZ, !P0 ;  /* 0x000000ff0400720c */ /* 0x000fe20004705670 */
[----:B------:R-:W-:Y:S01]  /*44f0*/  IMAD.MOV.U32 R12, RZ, RZ, RZ ;  /* 0x000000ffff0c7224 */ /* 0x000fe200078e00ff */
[----:B------:R-:W-:Y:S01]  /*4500*/  LOP3.LUT R11, R18, 0x2, RZ, 0xfc, !PT ;  /* 0x00000002120b7812 */ /* 0x000fe200078efcff */
[----:B------:R-:W-:Y:S01]  /*4510*/  ULDC UR4, c[0x0][0x600] ;  /* 0x0001800000047ab9 */ /* 0x000fe20000000800 */
[----:B------:R-:W-:Y:S01]  /*4520*/  UMOV UR7, 0x1 ;  /* 0x0000000100077882 */ /* 0x000fe20000000000 */
[----:B------:R-:W-:-:S02]  /*4530*/  UIADD3 UR15, UR4, -0x1, URZ ;  /* 0xffffffff040f7890 */ /* 0x000fc4000fffe03f */
[----:B------:R-:W-:Y:S02]  /*4540*/  USHF.L.U32 UR17, UR7, UR5, URZ ;  /* 0x0000000507117299 */ /* 0x000fe4000800063f */
[----:B------:R-:W-:Y:S01]  /*4550*/  ULOP3.LUT UR16, URZ, UR6, URZ, 0x33, !UPT ;  /* 0x000000063f107292 */ /* 0x000fe2000f8e333f */
[----:B------:R-:W-:Y:S01]  /*4560*/  ULDC.64 UR20, c[0x0][0x198] ;  /* 0x0000660000147ab9 */ /* 0x000fe20000000a00 */
[----:B0-----:R-:W-:-:S05]  /*4570*/  VIADD R0, R0, 0x1f ;  /* 0x0000001f00007836 */ /* 0x001fca0000000000 */
[----:B------:R-:W-:-:S04]  /*4580*/  SHF.R.S32.HI R3, RZ, 0x1f, R0 ;  /* 0x0000001fff037819 */ /* 0x000fc80000011400 */
[----:B------:R-:W-:Y:S01]  /*4590*/  LEA.HI R3, R3, R0, RZ, 0x5 ;  /* 0x0000000003037211 */ /* 0x000fe200078f28ff */
[----:B------:R-:W-:-:S03]  /*45a0*/  IMAD.MOV.U32 R0, RZ, RZ, 0x1 ;  /* 0x00000001ff007424 */ /* 0x000fc600078e00ff */
[----:B------:R-:W-:-:S05]  /*45b0*/  SHF.R.S32.HI R3, RZ, 0x5, R3 ;  /* 0x00000005ff037819 */ /* 0x000fca0000011403 */
[----:B------:R-:W-:-:S07]  /*45c0*/  VIADD R10, R3, 0x1 ;  /* 0x00000001030a7836 */ /* 0x000fce0000000000 */
.L_x_114:
[----:B------:R-:W-:-:S03]  /*45d0*/  UMOV UR4, 0xffffffff ;  /* 0xffffffff00047882 */ /* 0x000fc60000000000 */
[----:B------:R-:W-:Y:S05]  /*45e0*/  BRA.DIV UR4, `(.L_x_103) ;  /* 0x0000000e04bc7947 */ /* 0x000fea000b800000 */
[----:B------:R-:W-:-:S13]  /*45f0*/  ELECT P6, URZ, PT ;  /* 0x00000000003f782f */ /* 0x000fda00038c0000 */
.L_x_126:
[----:B------:R-:W0:Y:S01]  /*4600*/  LDC R4, c[0x0][0x28c] ;  /* 0x0000a300ff047b82 */ /* 0x000e220000000800 */
[----:B------:R-:W-:Y:S01]  /*4610*/  BSSY B1, `(.L_x_104) ;  /* 0x0000037000017945 */ /* 0x000fe20003800000 */
[----:B0-----:R-:W-:-:S13]  /*4620*/  ISETP.LT.OR P6, PT, R4, 0x1, !P6 ;  /* 0x000000010400780c */ /* 0x001fda00077c1670 */
[----:B------:R-:W-:Y:S05]  /*4630*/  @P6 BRA `(.L_x_105) ;  /* 0x0000000000d06947 */ /* 0x000fea0003800000 */
[----:B------:R-:W-:Y:S02]  /*4640*/  IMAD.SHL.U32 R20, R20, 0x40, RZ ;  /* 0x0000004014147824 */ /* 0x000fe400078e00ff */
[----:B------:R-:W-:Y:S02]  /*4650*/  IMAD.SHL.U32 R19, R19, 0x80, RZ ;  /* 0x0000008013137824 */ /* 0x000fe400078e00ff */
[----:B------:R-:W-:Y:S02]  /*4660*/  IMAD.MOV.U32 R21, RZ, RZ, RZ ;  /* 0x000000ffff157224 */ /* 0x000fe400078e00ff */
[----:B------:R-:W-:Y:S02]  /*4670*/  IMAD.MOV.U32 R4, RZ, RZ, R10 ;  /* 0x000000ffff047224 */ /* 0x000fe400078e000a */
[----:B------:R-:W-:Y:S02]  /*4680*/  IMAD.MOV.U32 R5, RZ, RZ, R0 ;  /* 0x000000ffff057224 */ /* 0x000fe400078e0000 */
[----:B------:R-:W-:-:S07]  /*4690*/  IMAD.MOV.U32 R6, RZ, RZ, R12 ;  /* 0x000000ffff067224 */ /* 0x000fce00078e000c */
.L_x_109:
[----:B------:R-:W0:Y:S01]  /*46a0*/  S2R R14, SR_CgaCtaId ;  /* 0x00000000000e7919 */ /* 0x000e220000008800 */
[----:B------:R-:W-:Y:S01]  /*46b0*/  MOV R7, 0x400 ;  /* 0x0000040000077802 */ /* 0x000fe20000000f00 */
[----:B------:R-:W1:Y:S03]  /*46c0*/  @!P2 LDC R9, c[0x0][0x500] ;  /* 0x00014000ff09ab82 */ /* 0x000e660000000800 */
[----:B0-----:R-:W-:Y:S02]  /*46d0*/  LEA R15, R14, R7, 0x18 ;  /* 0x000000070e0f7211 */ /* 0x001fe400078ec0ff */
[----:B------:R-:W-:-:S03]  /*46e0*/  SHF.L.U32 R7, R5, 0x1f, RZ ;  /* 0x0000001f05077819 */ /* 0x000fc600000006ff */
[----:B------:R-:W-:-:S04]  /*46f0*/  IMAD R14, R6, 0x8, R15 ;  /* 0x00000008060e7824 */ /* 0x000fc800078e020f */
[----:B------:R-:W0:Y:S02]  /*4700*/  SYNCS.PHASECHK.TRANS64.TRYWAIT P1, [R14+URZ+0x28], R7 ;  /* 0x000028070e0075a7 */ /* 0x000e24000802017f */
[----:B01----:R-:W-:Y:S05]  /*4710*/  @!P1 BRA `(.L_x_106) ;  /* 0x0000000c00909947 */ /* 0x003fea0003800000 */
.L_x_127:
[----:B0-----:R-:W-:Y:S01]  /*4720*/  PRMT R7, R11, 0x9910, RZ ;  /* 0x000099100b077816 */ /* 0x001fe200000000ff */
[----:B------:R0:W-:Y:S03]  /*4730*/  @!P2 SYNCS.ARRIVE.TRANS64 RZ, [R14+URZ], R9 ;  /* 0x000000090effa9a7 */ /* 0x0001e6000800003f */
[----:B------:R-:W-:-:S13]  /*4740*/  ISETP.NE.AND P1, PT, R7, 0x2, PT ;  /* 0x000000020700780c */ /* 0x000fda0003f25270 */
[----:B0-----:R-:W-:Y:S05]  /*4750*/  @P1 BRA `(.L_x_107) ;  /* 0x0000000000041947 */ /* 0x001fea0003800000 */
[----:B------:R-:W-:Y:S01]  /*4760*/  BPT.TRAP 0x1 ;  /* 0x000000040000795c */ /* 0x000fe20000300000 */
.L_x_107:
[----:B------:R-:W-:Y:S05]  /*4770*/  @P0 BRA `(.L_x_108) ;  /* 0x0000000000040947 */ /* 0x000fea0003800000 */
[----:B------:R-:W-:Y:S01]  /*4780*/  BPT.TRAP 0x1 ;  /* 0x000000040000795c */ /* 0x000fe20000300000 */
.L_x_108:
[--C-:B------:R-:W-:Y:S01]  /*4790*/  IMAD R7, R6, 0x1000, R15.reuse ;  /* 0x0000100006077824 */ /* 0x100fe200078e020f */
[----:B------:R-:W-:Y:S01]  /*47a0*/  R2UR UR9, R14 ;  /* 0x000000000e0972ca */ /* 0x000fe200000e0000 */
[----:B------:R-:W-:Y:S01]  /*47b0*/  IMAD R15, R6, 0x800, R15 ;  /* 0x00000800060f7824 */ /* 0x000fe200078e020f */
[----:B------:R-:W-:Y:S01]  /*47c0*/  UIADD3 UR4, UP0, UR20, 0xf0, URZ ;  /* 0x000000f014047890 */ /* 0x000fe2000ff1e03f */
[----:B------:R-:W-:Y:S01]  /*47d0*/  VIADD R4, R4, 0xffffffff ;  /* 0xffffffff04047836 */ /* 0x000fe20000000000 */
[----:B------:R-:W-:Y:S01]  /*47e0*/  R2UR UR5, R7 ;  /* 0x00000000070572ca */ /* 0x000fe200000e0000 */
[----:B------:R-:W-:Y:S01]  /*47f0*/  UIADD3 UR22, UP1, UR20, 0x1f0, URZ ;  /* 0x000001f014167890 */ /* 0x000fe2000ff3e03f */
[----:B------:R-:W-:Y:S01]  /*4800*/  R2UR UR8, R15 ;  /* 0x000000000f0872ca */ /* 0x000fe200000e0000 */
[----:B------:R-:W-:Y:S01]  /*4810*/  VIADD R6, R6, 0x1 ;  /* 0x0000000106067836 */ /* 0x000fe20000000000 */
[----:B------:R-:W-:Y:S01]  /*4820*/  R2UR UR11, R19 ;  /* 0x00000000130b72ca */ /* 0x000fe200000e0000 */
[----:B------:R-:W-:Y:S01]  /*4830*/  UIADD3.X UR23, URZ, UR21, URZ, UP1, !UPT ;  /* 0x000000153f177290 */ /* 0x000fe20008ffe43f */
[C---:B------:R-:W-:Y:S01]  /*4840*/  R2UR UR10, R21.reuse ;  /* 0x00000000150a72ca */ /* 0x040fe200000e0000 */
[----:B------:R-:W-:Y:S01]  /*4850*/  UMOV UR6, 0x0 ;  /* 0x0000000000067882 */ /* 0x000fe20000000000 */
[----:B------:R-:W-:Y:S01]  /*4860*/  R2UR UR12, R8 ;  /* 0x00000000080c72ca */ /* 0x000fe200000e0000 */
[----:B------:R-:W-:Y:S01]  /*4870*/  UMOV UR7, 0x10000000 ;  /* 0x1000000000077882 */ /* 0x000fe20000000000 */
[----:B------:R-:W-:Y:S01]  /*4880*/  R2UR UR18, R20 ;  /* 0x00000000141272ca */ /* 0x000fe200000e0000 */
[----:B------:R-:W-:Y:S01]  /*4890*/  VIADD R21, R21, 0x20 ;  /* 0x0000002015157836 */ /* 0x000fe20000000000 */
[----:B------:R-:W-:Y:S01]  /*48a0*/  ISETP.GT.AND P3, PT, R4, 0x1, PT ;  /* 0x000000010400780c */ /* 0x000fe20003f64270 */
[----:B------:R-:W-:Y:S01]  /*48b0*/  UIADD3 UR13, UR5, 0x100, URZ ;  /* 0x00000100050d7890 */ /* 0x000fe2000fffe03f */
[----:B------:R-:W-:Y:S01]  /*48c0*/  ISETP.NE.AND P1, PT, R6, 0x5, PT ;  /* 0x000000050600780c */ /* 0x000fe20003f25270 */
[----:B------:R-:W-:-:S02]  /*48d0*/  UIADD3.X UR5, URZ, UR21, URZ, UP0, !UPT ;  /* 0x000000153f057290 */ /* 0x000fc400087fe43f */
[----:B------:R-:W-:Y:S01]  /*48e0*/  UIADD3 UR14, UR8, 0x5100, URZ ;  /* 0x00005100080e7890 */ /* 0x000fe2000fffe03f */
[----:B------:R-:W-:Y:S02]  /*48f0*/  SEL R14, RZ, 0x1, P1 ;  /* 0x00000001ff0e7807 */ /* 0x000fe40000800000 */
[----:B------:R-:W-:Y:S01]  /*4900*/  UMOV UR8, UR13 ;  /* 0x0000000d00087c82 */ /* 0x000fe20008000000 */
[----:B------:R-:W-:Y:S02]  /*4910*/  SEL R6, R6, RZ, P1 ;  /* 0x000000ff06067207 */ /* 0x000fe40000800000 */
[----:B------:R-:W-:Y:S01]  /*4920*/  LOP3.LUT R5, R5, R14, RZ, 0x3c, !PT ;  /* 0x0000000e05057212 */ /* 0x000fe200078e3cff */
[----:B------:R0:W-:Y:S02]  /*4930*/  UTMALDG.3D [UR8], [UR4], desc[UR6] ;  /* 0x00000608040075b4 */ /* 0x0001e40008011000 */
[----:B0-----:R-:W-:Y:S01]  /*4940*/  UMOV UR8, UR14 ;  /* 0x0000000e00087c82 */ /* 0x001fe20008000000 */
[----:B------:R-:W-:-:S02]  /*4950*/  UMOV UR11, UR18 ;  /* 0x00000012000b7c82 */ /* 0x000fc40008000000 */
[----:B------:R0:W-:Y:S02]  /*4960*/  UTMALDG.3D [UR8], [UR22], desc[UR6] ;  /* 0x00000608160075b4 */ /* 0x0001e40008011000 */
[----:B0-----:R-:W-:Y:S05]  /*4970*/  @P3 BRA `(.L_x_109) ;  /* 0xfffffffc00483947 */ /* 0x001fea000383ffff */
.L_x_105:
[----:B------:R-:W-:Y:S05]  /*4980*/  BSYNC B1 ;  /* 0x0000000000017941 */ /* 0x000fea0003800000 */
.L_x_104:
[----:B------:R-:W-:Y:S01]  /*4990*/  LOP3.LUT P3, RZ, R13, 0xff, RZ, 0xc0, !PT ;  /* 0x000000ff0dff7812 */ /* 0x000fe2000786c0ff */
[----:B------:R-:W-:Y:S01]  /*49a0*/  IMAD.IADD R12, R3, 0x1, R12 ;  /* 0x00000001030c7824 */ /* 0x000fe200078e020c */
[----:B------:R-:W-:Y:S01]  /*49b0*/  IADD3 R16, P4, R16, UR36, RZ ;  /* 0x0000002410107c10 */ /* 0x000fe2000ff9e0ff */
[----:B------:R-:W-:Y:S01]  /*49c0*/  ULDC.64 UR4, c[0x0][0x650] ;  /* 0x0001940000047ab9 */ /* 0x000fe20000000a00 */
[----:B------:R-:W-:Y:S01]  /*49d0*/  BSSY B1, `(.L_x_110) ;  /* 0x000006a000017945 */ /* 0x000fe20003800000 */
[----:B------:R-:W-:Y:S01]  /*49e0*/  IMAD.MOV.U32 R19, RZ, RZ, -0x1 ;  /* 0xffffffffff137424 */ /* 0x000fe200078e00ff */
[----:B------:R-:W-:Y:S01]  /*49f0*/  ISETP.GT.U32.AND P1, PT, R12, 0x4, PT ;  /* 0x000000040c00780c */ /* 0x000fe20003f24070 */
[----:B------:R-:W-:Y:S01]  /*4a00*/  IMAD.MOV.U32 R20, RZ, RZ, -0x1 ;  /* 0xffffffffff147424 */ /* 0x000fe200078e00ff */
[----:B------:R-:W-:Y:S01]  /*4a10*/  IADD3.X R17, R17, UR42, RZ, P4, !PT ;  /* 0x0000002a11117c10 */ /* 0x000fe2000a7fe4ff */
[----:B------:R-:W-:Y:S01]  /*4a20*/  IMAD.MOV.U32 R8, RZ, RZ, -0x1 ;  /* 0xffffffffff087424 */ /* 0x000fe200078e00ff */
[----:B------:R-:W-:-:S02]  /*4a30*/  ISETP.LT.U32.AND P1, PT, R3, 0x5, P1 ;  /* 0x000000050300780c */ /* 0x000fc40000f21070 */
[----:B------:R-:W-:Y:S01]  /*4a40*/  PRMT R13, RZ, 0x7610, R13 ;  /* 0x00007610ff0d7816 */ /* 0x000fe2000000000d */
[----:B------:R-:W0:Y:S01]  /*4a50*/  @P3 S2R R5, SR_CgaCtaId ;  /* 0x0000000000053919 */ /* 0x000e220000008800 */
[----:B------:R-:W-:-:S04]  /*4a60*/  @P3 MOV R4, 0x400 ;  /* 0x0000040000043802 */ /* 0x000fc80000000f00 */
[----:B0-----:R-:W-:Y:S01]  /*4a70*/  @P3 LEA R6, R5, R4, 0x18 ;  /* 0x0000000405063211 */ /* 0x001fe200078ec0ff */
[----:B------:R-:W-:-:S03]  /*4a80*/  IMAD.WIDE.U32 R4, R12, -0x33333333, RZ ;  /* 0xcccccccd0c047825 */ /* 0x000fc600078e00ff */
[----:B------:R0:W-:Y:S01]  /*4a90*/  @P3 SYNCS.ARRIVE.TRANS64.A1T0 RZ, [R6+URZ+0x68], RZ ;  /* 0x000068ff06ff39a7 */ /* 0x0001e2000810003f */
[----:B------:R-:W-:Y:S02]  /*4aa0*/  ISETP.GE.U32.AND P3, PT, R3, 0x5, PT ;  /* 0x000000050300780c */ /* 0x000fe40003f66070 */
[----:B------:R-:W-:Y:S02]  /*4ab0*/  SHF.R.U32.HI R7, RZ, 0x2, R5 ;  /* 0x00000002ff077819 */ /* 0x000fe40000011605 */
[----:B------:R-:W-:Y:S02]  /*4ac0*/  SEL R5, RZ, 0x1, !P1 ;  /* 0x00000001ff057807 */ /* 0x000fe40004800000 */
[----:B------:R-:W-:Y:S01]  /*4ad0*/  ISETP.GE.U32.AND P1, PT, R16, UR4, PT ;  /* 0x0000000410007c0c */ /* 0x000fe2000bf26070 */
[----:B------:R-:W-:Y:S01]  /*4ae0*/  IMAD R12, R7, -0x5, R12 ;  /* 0xfffffffb070c7824 */ /* 0x000fe200078e020c */
[----:B------:R-:W-:Y:S02]  /*4af0*/  LOP3.LUT R0, R0, R5, RZ, 0x3c, !PT ;  /* 0x0000000500007212 */ /* 0x000fe400078e3cff */
[----:B------:R-:W-:-:S02]  /*4b00*/  ISETP.GE.U32.AND.EX P1, PT, R17, UR5, PT, P1 ;  /* 0x0000000511007c0c */ /* 0x000fc4000bf26110 */
[----:B------:R-:W-:Y:S02]  /*4b10*/  PRMT R4, RZ, 0x7610, R4 ;  /* 0x00007610ff047816 */ /* 0x000fe40000000004 */
[----:B------:R-:W-:-:S09]  /*4b20*/  @P3 LOP3.LUT R0, R0, 0x1, R7, 0x78, !PT ;  /* 0x0000000100003812 */ /* 0x000fd200078e7807 */
[----:B0-----:R-:W-:Y:S05]  /*4b30*/  @P1 BRA `(.L_x_111) ;  /* 0x00000004004c1947 */ /* 0x001fea0003800000 */
[----:B------:R-:W-:Y:S01]  /*4b40*/  ULDC.64 UR4, c[0x0][0x628] ;  /* 0x00018a0000047ab9 */ /* 0x000fe20000000a00 */
[----:B------:R-:W0:Y:S01]  /*4b50*/  S2R R15, SR_CTAID.X ;  /* 0x00000000000f7919 */ /* 0x000e220000002500 */
[----:B------:R-:W-:Y:S01]  /*4b60*/  ISETP.NE.U32.AND P1, PT, RZ, UR4, PT ;  /* 0x00000004ff007c0c */ /* 0x000fe2000bf25070 */
[----:B------:R-:W-:Y:S01]  /*4b70*/  ULDC UR7, c[0x0][0x630] ;  /* 0x00018c0000077ab9 */ /* 0x000fe20000000800 */
[----:B------:R-:W-:Y:S01]  /*4b80*/  IMAD.MOV.U32 R4, RZ, RZ, R16 ;  /* 0x000000ffff047224 */ /* 0x000fe200078e0010 */
[----:B------:R-:W1:Y:S01]  /*4b90*/  S2R R14, SR_CTAID.Y ;  /* 0x00000000000e7919 */ /* 0x000e620000002600 */
[----:B------:R-:W-:Y:S01]  /*4ba0*/  ISETP.NE.AND.EX P1, PT, RZ, UR5, PT, P1 ;  /* 0x00000005ff007c0c */ /* 0x000fe2000bf25310 */
[----:B------:R-:W-:-:S12]  /*4bb0*/  IMAD.MOV.U32 R5, RZ, RZ, R17 ;  /* 0x000000ffff057224 */ /* 0x000fd800078e0011 */
[----:B------:R-:W-:Y:S05]  /*4bc0*/  @!P1 BRA `(.L_x_112) ;  /* 0x0000000000289947 */ /* 0x000fea0003800000 */
[----:B------:R-:W-:Y:S02]  /*4bd0*/  ULDC UR6, c[0x0][0x634] ;  /* 0x00018d0000067ab9 */ /* 0x000fe40000000800 */
[----:B------:R-:W-:-:S05]  /*4be0*/  IADD3 R9, P1, R16, UR6, RZ ;  /* 0x0000000610097c10 */ /* 0x000fca000ff3e0ff */
[----:B------:R-:W-:-:S04]  /*4bf0*/  IMAD.X R19, RZ, RZ, R17, P1 ;  /* 0x000000ffff137224 */ /* 0x000fc800008e0611 */
[----:B------:R-:W-:-:S04]  /*4c00*/  IMAD.WIDE.U32 R6, R19, UR4, RZ ;  /* 0x0000000413067c25 */ /* 0x000fc8000f8e00ff */
[----:B------:R-:W-:-:S04]  /*4c10*/  IMAD.WIDE.U32 R6, P1, R9, UR5, R6 ;  /* 0x0000000509067c25 */ /* 0x000fc8000f820006 */
[----:B------:R-:W-:-:S04]  /*4c20*/  IMAD.WIDE.U32 R8, R9, UR4, RZ ;  /* 0x0000000409087c25 */ /* 0x000fc8000f8e00ff */
[----:B------:R-:W-:Y:S01]  /*4c30*/  IMAD.X R5, RZ, RZ, RZ, P1 ;  /* 0x000000ffff057224 */ /* 0x000fe200008e06ff */
[----:B------:R-:W-:Y:S01]  /*4c40*/  IADD3 RZ, P1, R9, R6, RZ ;  /* 0x0000000609ff7210 */ /* 0x000fe20007f3e0ff */
[----:B------:R-:W-:-:S04]  /*4c50*/  IMAD.MOV.U32 R4, RZ, RZ, R7 ;  /* 0x000000ffff047224 */ /* 0x000fc800078e0007 */
[----:B------:R-:W-:-:S08]  /*4c60*/  IMAD.WIDE.U32.X R4, R19, UR5, R4, P1 ;  /* 0x0000000513047c25 */ /* 0x000fd000088e0404 */
.L_x_112:
[--C-:B------:R-:W-:Y:S01]  /*4c70*/  SHF.R.U64 R8, R4, UR7, R5.reuse ;  /* 0x0000000704087c19 */ /* 0x100fe20008001205 */
[----:B------:R-:W-:Y:S01]  /*4c80*/  ULDC.64 UR4, c[0x0][0x620] ;  /* 0x0001880000047ab9 */ /* 0x000fe20000000a00 */
[----:B------:R-:W-:Y:S01]  /*4c90*/  SHF.R.U32.HI R4, RZ, UR7, R5 ;  /* 0x00000007ff047c19 */ /* 0x000fe20008011605 */
[----:B------:R-:W2:Y:S01]  /*4ca0*/  LDC R24, c[0x0][0x144] ;  /* 0x00005100ff187b82 */ /* 0x000ea20000000800 */
[----:B------:R-:W-:Y:S01]  /*4cb0*/  IADD3 R7, P1, RZ, -R8, RZ ;  /* 0x80000008ff077210 */ /* 0x000fe20007f3e0ff */
[----:B------:R-:W-:Y:S01]  /*4cc0*/  ULDC.64 UR8, c[0x0][0x640] ;  /* 0x0001900000087ab9 */ /* 0x000fe20000000a00 */
[----:B0-----:R-:W-:Y:S01]  /*4cd0*/  I2FP.F32.U32 R9, R15 ;  /* 0x0000000f00097245 */ /* 0x001fe20000201000 */
[----:B------:R-:W-:Y:S02]  /*4ce0*/  ULDC UR6, c[0x0][0x608] ;  /* 0x0001820000067ab9 */ /* 0x000fe40000000800 */
[----:B------:R-:W-:Y:S01]  /*4cf0*/  IMAD.X R4, RZ, RZ, ~R4, P1 ;  /* 0x000000ffff047224 */ /* 0x000fe200008e0e04 */
[----:B------:R-:W-:Y:S01]  /*4d00*/  ISETP.NE.U32.AND P1, PT, RZ, UR8, PT ;  /* 0x00000008ff007c0c */ /* 0x000fe2000bf25070 */
[----:B------:R-:W0:Y:S02]  /*4d10*/  LDC R21, c[0x0][0x148] ;  /* 0x00005200ff157b82 */ /* 0x000e240000000800 */
[----:B------:R-:W-:Y:S01]  /*4d20*/  IMAD R6, R4, UR4, RZ ;  /* 0x0000000404067c24 */ /* 0x000fe2000f8e02ff */
[----:B------:R-:W-:Y:S01]  /*4d30*/  ISETP.NE.AND.EX P1, PT, RZ, UR9, PT, P1 ;  /* 0x00000009ff007c0c */ /* 0x000fe2000bf25310 */
[----:B------:R-:W-:Y:S01]  /*4d40*/  IMAD.WIDE.U32 R4, R7, UR4, R16 ;  /* 0x0000000407047c25 */ /* 0x000fe2000f8e0010 */
[----:B------:R-:W-:-:S03]  /*4d50*/  ULDC UR4, c[0x0][0x150] ;  /* 0x0000540000047ab9 */ /* 0x000fc60000000800 */
[----:B------:R-:W-:Y:S02]  /*4d60*/  IMAD R7, R7, UR5, R6 ;  /* 0x0000000507077c24 */ /* 0x000fe4000f8e0206 */
[----:B------:R-:W-:Y:S01]  /*4d70*/  FMUL R6, R9, UR4 ;  /* 0x0000000409067c20 */ /* 0x000fe20008400000 */
[----:B------:R-:W-:Y:S01]  /*4d80*/  ULDC UR4, c[0x0][0x618] ;  /* 0x0001860000047ab9 */ /* 0x000fe20000000800 */
[----:B------:R-:W-:Y:S01]  /*4d90*/  ULDC UR5, c[0x0][0x154] ;  /* 0x0000550000057ab9 */ /* 0x000fe20000000800 */
[----:B------:R-:W-:-:S03]  /*4da0*/  IMAD.IADD R5, R5, 0x1, R7 ;  /* 0x0000000105057824 */ /* 0x000fc600078e0207 */
[----:B------:R-:W3:Y:S02]  /*4db0*/  F2I.U32.TRUNC.NTZ R6, R6 ;  /* 0x0000000600067305 */ /* 0x000ee4000020f000 */
[----:B------:R-:W-:Y:S02]  /*4dc0*/  SHF.R.U64 R9, R4, UR4, R5 ;  /* 0x0000000404097c19 */ /* 0x000fe40008001205 */
[----:B-1----:R-:W-:-:S05]  /*4dd0*/  I2FP.F32.U32 R4, R14 ;  /* 0x0000000e00047245 */ /* 0x002fca0000201000 */
[----:B------:R-:W-:Y:S01]  /*4de0*/  FMUL R22, R4, UR5 ;  /* 0x0000000504167c20 */ /* 0x000fe20008400000 */
[----:B------:R-:W-:Y:S01]  /*4df0*/  SHF.R.U32.HI R4, RZ, UR4, R5 ;  /* 0x00000004ff047c19 */ /* 0x000fe20008011605 */
[----:B------:R-:W-:-:S03]  /*4e00*/  ULDC UR4, c[0x0][0x658] ;  /* 0x0001960000047ab9 */ /* 0x000fc60000000800 */
[--C-:B------:R-:W-:Y:S01]  /*4e10*/  SHF.R.U64 R20, R9, UR6, R4.reuse ;  /* 0x0000000609147c19 */ /* 0x100fe20008001204 */
[----:B------:R-:W1:Y:S01]  /*4e20*/  F2I.U32.TRUNC.NTZ R22, R22 ;  /* 0x0000001600167305 */ /* 0x000e62000020f000 */
[----:B------:R-:W-:Y:S01]  /*4e30*/  SHF.R.U32.HI R5, RZ, UR6, R4 ;  /* 0x00000006ff057c19 */ /* 0x000fe20008011604 */
[----:B---3--:R-:W-:-:S03]  /*4e40*/  IMAD.MOV R6, RZ, RZ, -R6 ;  /* 0x000000ffff067224 */ /* 0x008fc600078e0a06 */
[----:B------:R-:W-:Y:S01]  /*4e50*/  SHF.R.U64 R19, R20, UR4, R5 ;  /* 0x0000000414137c19 */ /* 0x000fe20008001205 */
[----:B--2---:R-:W-:Y:S01]  /*4e60*/  IMAD R15, R24, R6, R15 ;  /* 0x00000006180f7224 */ /* 0x004fe200078e020f */
[----:B------:R-:W-:-:S03]  /*4e70*/  SHF.R.U32.HI R23, RZ, UR4, R5 ;  /* 0x00000004ff177c19 */ /* 0x000fc60008011605 */
[----:B------:R-:W-:Y:S02]  /*4e80*/  IMAD.MOV.U32 R4, RZ, RZ, R19 ;  /* 0x000000ffff047224 */ /* 0x000fe400078e0013 */
[----:B------:R-:W-:Y:S01]  /*4e90*/  IMAD.MOV.U32 R5, RZ, RZ, R23 ;  /* 0x000000ffff057224 */ /* 0x000fe200078e0017 */
[----:B-1----:R-:W-:Y:S06]  /*4ea0*/  @!P1 BRA `(.L_x_113) ;  /* 0x0000000000289947 */ /* 0x002fec0003800000 */
[----:B------:R-:W-:Y:S02]  /*4eb0*/  ULDC UR4, c[0x0][0x64c] ;  /* 0x0001930000047ab9 */ /* 0x000fe40000000800 */
[----:B------:R-:W-:-:S05]  /*4ec0*/  IADD3 R5, P1, R19, UR4, RZ ;  /* 0x0000000413057c10 */ /* 0x000fca000ff3e0ff */
[----:B------:R-:W-:-:S04]  /*4ed0*/  IMAD.X R23, RZ, RZ, R23, P1 ;  /* 0x000000ffff177224 */ /* 0x000fc800008e0617 */
[----:B------:R-:W-:-:S04]  /*4ee0*/  IMAD.WIDE.U32 R6, R23, UR8, RZ ;  /* 0x0000000817067c25 */ /* 0x000fc8000f8e00ff */
[----:B------:R-:W-:-:S04]  /*4ef0*/  IMAD.WIDE.U32 R6, P1, R5, UR9, R6 ;  /* 0x0000000905067c25 */ /* 0x000fc8000f820006 */
[----:B------:R-:W-:-:S04]  /*4f00*/  IMAD.WIDE.U32 R4, R5, UR8, RZ ;  /* 0x0000000805047c25 */ /* 0x000fc8000f8e00ff */
[----:B------:R-:W-:Y:S01]  /*4f10*/  IMAD.MOV.U32 R4, RZ, RZ, R7 ;  /* 0x000000ffff047224 */ /* 0x000fe200078e0007 */
[----:B------:R-:W-:Y:S01]  /*4f20*/  IADD3 RZ, P3, R5, R6, RZ ;  /* 0x0000000605ff7210 */ /* 0x000fe20007f7e0ff */
[----:B------:R-:W-:-:S04]  /*4f30*/  IMAD.X R5, RZ, RZ, RZ, P1 ;  /* 0x000000ffff057224 */ /* 0x000fc800008e06ff */
[----:B------:R-:W-:-:S08]  /*4f40*/  IMAD.WIDE.U32.X R4, R23, UR9, R4, P3 ;  /* 0x0000000917047c25 */ /* 0x000fd000098e0404 */
.L_x_113:
[----:B------:R-:W-:Y:S01]  /*4f50*/  ISETP.NE.AND P1, PT, R2, 0x1, PT ;  /* 0x000000010200780c */ /* 0x000fe20003f25270 */
[----:B------:R-:W-:Y:S01]  /*4f60*/  ULDC UR4, c[0x0][0x648] ;  /* 0x0001920000047ab9 */ /* 0x000fe20000000800 */
[----:B------:R-:W-:Y:S01]  /*4f70*/  LOP3.LUT R20, R20, UR16, RZ, 0xc0, !PT ;  /* 0x0000001014147c12 */ /* 0x000fe2000f8ec0ff */
[----:B------:R-:W-:Y:S01]  /*4f80*/  IMAD.MOV R22, RZ, RZ, -R22 ;  /* 0x000000ffff167224 */ /* 0x000fe200078e0a16 */
[----:B------:R-:W-:Y:S01]  /*4f90*/  SHF.R.U64 R5, R4, UR4, R5 ;  /* 0x0000000404057c19 */ /* 0x000fe20008001205 */
[----:B------:R-:W-:Y:S01]  /*4fa0*/  ULDC UR4, c[0x0][0x638] ;  /* 0x00018e0000047ab9 */ /* 0x000fe20000000800 */
[----:B------:R-:W-:Y:S01]  /*4fb0*/  LOP3.LUT R6, R9, UR15, RZ, 0xc0, !PT ;  /* 0x0000000f09067c12 */ /* 0x000fe2000f8ec0ff */
[----:B------:R-:W-:Y:S02]  /*4fc0*/  ULDC UR5, c[0x0][0x610] ;  /* 0x0001840000057ab9 */ /* 0x000fe40000000800 */
[----:B------:R-:W-:Y:S02]  /*4fd0*/  IMAD.MOV R4, RZ, RZ, -R5 ;  /* 0x000000ffff047224 */ /* 0x000fe400078e0a05 */
[----:B------:R-:W-:-:S02]  /*4fe0*/  IMAD R20, R5, UR17, R20 ;  /* 0x0000001105147c24 */ /* 0x000fc4000f8e0214 */
[----:B0-----:R-:W-:Y:S02]  /*4ff0*/  @P1 IMAD R15, R21, R22, R14 ;  /* 0x00000016150f1224 */ /* 0x001fe400078e020e */
[----:B------:R-:W-:Y:S01]  /*5000*/  IMAD R19, R4, UR4, R19 ;  /* 0x0000000404137c24 */ /* 0x000fe2000f8e0213 */
[----:B------:R-:W-:Y:S01]  /*5010*/  ULDC UR4, c[0x0][0x600] ;  /* 0x0001800000047ab9 */ /* 0x000fe20000000800 */
[----:B------:R-:W-:Y:S02]  /*5020*/  IMAD R15, R20, UR5, R15 ;  /* 0x00000005140f7c24 */ /* 0x000fe4000f8e020f */
[----:B------:R-:W-:Y:S02]  /*5030*/  IMAD R6, R19, UR4, R6 ;  /* 0x0000000413067c24 */ /* 0x000fe4000f8e0206 */
[----:B------:R-:W-:-:S03]  /*5040*/  IMAD.MOV.U32 R4, RZ, RZ, 0x1 ;  /* 0x00000001ff047424 */ /* 0x000fc600078e00ff */
[----:B------:R-:W-:Y:S02]  /*5050*/  SEL R20, R6, R15, !P1 ;  /* 0x0000000f06147207 */ /* 0x000fe40004800000 */
[----:B------:R-:W-:-:S07]  /*5060*/  SEL R19, R15, R6, !P1 ;  /* 0x000000060f137207 */ /* 0x000fce0004800000 */
.L_x_111:
[----:B------:R-:W-:Y:S05]  /*5070*/  BSYNC B1 ;  /* 0x0000000000017941 */ /* 0x000fea0003800000 */
.L_x_110:
[----:B------:R-:W-:-:S13]  /*5080*/  LOP3.LUT P1, RZ, R4, 0xff, RZ, 0xc0, !PT ;  /* 0x000000ff04ff7812 */ /* 0x000fda000782c0ff */
[----:B------:R-:W-:Y:S05]  /*5090*/  @P1 BRA `(.L_x_114) ;  /* 0xfffffff4004c1947 */ /* 0x000fea000383ffff */
[----:B------:R-:W-:Y:S05]  /*50a0*/  BSYNC B0 ;  /* 0x0000000000007941 */ /* 0x000fea0003800000 */
.L_x_102:
[----:B------:R-:W-:-:S03]  /*50b0*/  UMOV UR4, 0xffffffff ;  /* 0xffffffff00047882 */ /* 0x000fc60000000000 */
[----:B------:R-:W-:Y:S05]  /*50c0*/  BRA.DIV UR4, `(.L_x_115) ;  /* 0x0000000604387947 */ /* 0x000fea000b800000 */
[----:B------:R-:W-:-:S13]  /*50d0*/  ELECT P6, URZ, PT ;  /* 0x00000000003f782f */ /* 0x000fda00038c0000 */
.L_x_130:
[----:B------:R-:W-:Y:S04]  /*50e0*/  BSSY B0, `(.L_x_116) ;  /* 0x0000034000007945 */ /* 0x000fe80003800000 */
[----:B------:R-:W-:Y:S05]  /*50f0*/  @!P6 BRA `(.L_x_117) ;  /* 0x0000000000c8e947 */ /* 0x000fea0003800000 */
[----:B------:R-:W-:-:S04]  /*5100*/  LOP3.LUT R18, R18, 0x2, RZ, 0xfc, !PT ;  /* 0x0000000212127812 */ /* 0x000fc800078efcff */
[----:B------:R-:W-:-:S13]  /*5110*/  ISETP.NE.AND P0, PT, R18, 0x3, PT ;  /* 0x000000031200780c */ /* 0x000fda0003f05270 */
[----:B------:R-:W-:Y:S05]  /*5120*/  @!P0 BRA `(.L_x_118) ;  /* 0x0000000000048947 */ /* 0x000fea0003800000 */
[----:B------:R-:W-:Y:S01]  /*5130*/  BPT.TRAP 0x1 ;  /* 0x000000040000795c */ /* 0x000fe20000300000 */
.L_x_118:
[----:B------:R-:W0:Y:S01]  /*5140*/  S2R R3, SR_CgaCtaId ;  /* 0x0000000000037919 */ /* 0x000e220000008800 */
[----:B------:R-:W-:-:S04]  /*5150*/  MOV R2, 0x400 ;  /* 0x0000040000027802 */ /* 0x000fc80000000f00 */
[----:B0-----:R-:W-:Y:S02]  /*5160*/  LEA R3, R3, R2, 0x18 ;  /* 0x0000000203037211 */ /* 0x001fe400078ec0ff */
[----:B------:R-:W-:-:S03]  /*5170*/  SHF.L.U32 R2, R0, 0x1f, RZ ;  /* 0x0000001f00027819 */ /* 0x000fc600000006ff */
[----:B------:R-:W-:-:S04]  /*5180*/  VIADD R3, R3, 0x28 ;  /* 0x0000002803037836 */ /* 0x000fc80000000000 */
[C---:B------:R-:W-:Y:S02]  /*5190*/  IMAD R7, R12.reuse, 0x8, R3 ;  /* 0x000000080c077824 */ /* 0x040fe400078e0203 */
[----:B------:R-:W-:Y:S02]  /*51a0*/  VIADD R12, R12, 0x1 ;  /* 0x000000010c0c7836 */ /* 0x000fe40000000000 */
[----:B------:R-:W0:Y:S03]  /*51b0*/  SYNCS.PHASECHK.TRANS64.TRYWAIT P0, [R7+URZ], R2 ;  /* 0x00000002070075a7 */ /* 0x000e26000800017f */
[----:B------:R-:W-:-:S04]  /*51c0*/  ISETP.NE.AND P1, PT, R12, 0x5, PT ;  /* 0x000000050c00780c */ /* 0x000fc80003f25270 */
[----:B------:R-:W-:Y:S02]  /*51d0*/  SEL R5, RZ, 0x1, P1 ;  /* 0x00000001ff057807 */ /* 0x000fe40000800000 */
[----:B------:R-:W-:Y:S02]  /*51e0*/  SEL R12, R12, RZ, P1 ;  /* 0x000000ff0c0c7207 */ /* 0x000fe40000800000 */
[----:B------:R-:W-:-:S03]  /*51f0*/  LOP3.LUT R5, R0, R5, RZ, 0x3c, !PT ;  /* 0x0000000500057212 */ /* 0x000fc600078e3cff */
[----:B------:R-:W-:Y:S01]  /*5200*/  IMAD R9, R12, 0x8, R3 ;  /* 0x000000080c097824 */ /* 0x000fe200078e0203 */
[----:B------:R-:W-:Y:S01]  /*5210*/  SHF.L.U32 R4, R5, 0x1f, RZ ;  /* 0x0000001f05047819 */ /* 0x000fe200000006ff */
[----:B0-----:R-:W-:Y:S06]  /*5220*/  @!P0 BRA `(.L_x_119) ;  /* 0x0000000400008947 */ /* 0x001fec0003800000 */
.L_x_131:
[----:B------:R-:W1:Y:S01]  /*5230*/  SYNCS.PHASECHK.TRANS64.TRYWAIT P0, [R9+URZ], R4 ;  /* 0x00000004090075a7 */ /* 0x000e62000800017f */
[----:B------:R-:W-:-:S05]  /*5240*/  VIADD R0, R12, 0x1 ;  /* 0x000000010c007836 */ /* 0x000fca0000000000 */
[----:B------:R-:W-:-:S04]  /*5250*/  ISETP.NE.AND P1, PT, R0, 0x5, PT ;  /* 0x000000050000780c */ /* 0x000fc80003f25270 */
[----:B0-----:R-:W-:Y:S02]  /*5260*/  SEL R2, RZ, 0x1, P1 ;  /* 0x00000001ff027807 */ /* 0x001fe40000800000 */
[----:B------:R-:W-:Y:S02]  /*5270*/  SEL R0, R0, RZ, P1 ;  /* 0x000000ff00007207 */ /* 0x000fe40000800000 */
[----:B------:R-:W-:-:S03]  /*5280*/  LOP3.LUT R7, R5, R2, RZ, 0x3c, !PT ;  /* 0x0000000205077212 */ /* 0x000fc600078e3cff */
[----:B------:R-:W-:Y:S01]  /*5290*/  IMAD R6, R0, 0x8, R3 ;  /* 0x0000000800067824 */ /* 0x000fe200078e0203 */
[----:B------:R-:W-:Y:S01]  /*52a0*/  SHF.L.U32 R5, R7, 0x1f, RZ ;  /* 0x0000001f07057819 */ /* 0x000fe200000006ff */
[----:B-1----:R-:W-:Y:S06]  /*52b0*/  @!P0 BRA `(.L_x_120) ;  /* 0x0000000000f08947 */ /* 0x002fec0003800000 */
.L_x_132:
[----:B------:R-:W1:Y:S01]  /*52c0*/  SYNCS.PHASECHK.TRANS64.TRYWAIT P0, [R6+URZ], R5 ;  /* 0x00000005060075a7 */ /* 0x000e62000800017f */
[----:B------:R-:W-:-:S05]  /*52d0*/  VIADD R0, R0, 0x1 ;  /* 0x0000000100007836 */ /* 0x000fca0000000000 */
[----:B------:R-:W-:-:S04]  /*52e0*/  ISETP.NE.AND P1, PT, R0, 0x5, PT ;  /* 0x000000050000780c */ /* 0x000fc80003f25270 */
[----:B------:R-:W-:Y:S02]  /*52f0*/  SEL R2, RZ, 0x1, P1 ;  /* 0x00000001ff027807 */ /* 0x000fe40000800000 */
[----:B------:R-:W-:Y:S02]  /*5300*/  SEL R0, R0, RZ, P1 ;  /* 0x000000ff00007207 */ /* 0x000fe40000800000 */
[----:B------:R-:W-:-:S03]  /*5310*/  LOP3.LUT R7, R7, R2, RZ, 0x3c, !PT ;  /* 0x0000000207077212 */ /* 0x000fc600078e3cff */
[----:B0-----:R-:W-:Y:S01]  /*5320*/  IMAD R9, R0, 0x8, R3 ;  /* 0x0000000800097824 */ /* 0x001fe200078e0203 */
[----:B------:R-:W-:Y:S01]  /*5330*/  SHF.L.U32 R4, R7, 0x1f, RZ ;  /* 0x0000001f07047819 */ /* 0x000fe200000006ff */
[----:B-1----:R-:W-:Y:S06]  /*5340*/  @!P0 BRA `(.L_x_121) ;  /* 0x0000000000e08947 */ /* 0x002fec0003800000 */
.L_x_133:
[----:B------:R-:W1:Y:S01]  /*5350*/  SYNCS.PHASECHK.TRANS64.TRYWAIT P0, [R9+URZ], R4 ;  /* 0x00000004090075a7 */ /* 0x000e62000800017f */
[----:B------:R-:W-:-:S05]  /*5360*/  VIADD R0, R0, 0x1 ;  /* 0x0000000100007836 */ /* 0x000fca0000000000 */
[----:B------:R-:W-:-:S04]  /*5370*/  ISETP.NE.AND P1, PT, R0, 0x5, PT ;  /* 0x000000050000780c */ /* 0x000fc80003f25270 */
[----:B------:R-:W-:Y:S02]  /*5380*/  SEL R2, RZ, 0x1, P1 ;  /* 0x00000001ff027807 */ /* 0x000fe40000800000 */
[----:B------:R-:W-:Y:S02]  /*5390*/  SEL R0, R0, RZ, P1 ;  /* 0x000000ff00007207 */ /* 0x000fe40000800000 */
[----:B------:R-:W-:Y:S01]  /*53a0*/  LOP3.LUT R2, R7, R2, RZ, 0x3c, !PT ;  /* 0x0000000207027212 */ /* 0x000fe200078e3cff */
[----:B-1----:R-:W-:Y:S06]  /*53b0*/  @!P0 BRA `(.L_x_122) ;  /* 0x0000000000d88947 */ /* 0x002fec0003800000 */
.L_x_134:
[----:B------:R-:W-:Y:S01]  /*53c0*/  IMAD R3, R0, 0x8, R3 ;  /* 0x0000000800037824 */ /* 0x000fe200078e0203 */
[----:B------:R-:W-:-:S07]  /*53d0*/  SHF.L.U32 R0, R2, 0x1f, RZ ;  /* 0x0000001f02007819 */ /* 0x000fce00000006ff */
.L_x_123:
[----:B--2---:R2:W3:Y:S02]  /*53e0*/  SYNCS.PHASECHK.TRANS64.TRYWAIT P0, [R3+URZ], R0 ;  /* 0x00000000030075a7 */ /* 0x0044e4000800017f */
[----:B---3--:R-:W-:Y:S05]  /*53f0*/  @!P0 NANOSLEEP.SYNCS 0x989680 ;  /* 0x009896800000895d */ /* 0x008fea0003900000 */
[----:B------:R-:W3:Y:S02]  /*5400*/  @!P0 SYNCS.PHASECHK.TRANS64 P0, [R3+URZ], R0 ;  /* 0x00000000030085a7 */ /* 0x000ee4000800007f */
[----:B---3--:R-:W-:Y:S05]  /*5410*/  @!P0 BRA `(.L_x_123) ;  /* 0xfffffffc00f08947 */ /* 0x008fea000383ffff */
.L_x_117:
[----:B------:R-:W-:Y:S05]  /*5420*/  BSYNC B0 ;  /* 0x0000000000007941 */ /* 0x000fea0003800000 */
.L_x_116:
[----:B------:R-:W-:Y:S05]  /*5430*/  EXIT ;  /* 0x000000000000794d */ /* 0x000fea0003800000 */
.L_x_17:
[----:B-1----:R1:W2:Y:S02]  /*5440*/  SYNCS.PHASECHK.TRANS64.TRYWAIT P1, [R3+URZ], R0 ;  /* 0x00000000030075a7 */ /* 0x0022a4000802017f */
[----:B--2---:R-:W-:Y:S05]  /*5450*/  @!P1 NANOSLEEP.SYNCS 0x989680 ;  /* 0x009896800000995d */ /* 0x004fea0003900000 */
[----:B------:R-:W2:Y:S02]  /*5460*/  @!P1 SYNCS.PHASECHK.TRANS64 P1, [R3+URZ], R0 ;  /* 0x00000000030095a7 */ /* 0x000ea4000802007f */
[----:B--2---:R-:W-:Y:S05]  /*5470*/  @!P1 BRA `(.L_x_17) ;  /* 0xfffffffc00f09947 */ /* 0x004fea000383ffff */
[----:B------:R-:W-:Y:S05]  /*5480*/  BRA `(.L_x_16) ;  /* 0xffffffc0000c7947 */ /* 0x000fea000383ffff */
.L_x_22:
[----:B-1----:R1:W2:Y:S02]  /*5490*/  SYNCS.PHASECHK.TRANS64.TRYWAIT P1, [R5+URZ], R4 ;  /* 0x00000004050075a7 */ /* 0x0022a4000802017f */
[----:B--2---:R-:W-:Y:S05]  /*54a0*/  @!P1 NANOSLEEP.SYNCS 0x989680 ;  /* 0x009896800000995d */ /* 0x004fea0003900000 */
[----:B------:R-:W2:Y:S02]  /*54b0*/  @!P1 SYNCS.PHASECHK.TRANS64 P1, [R5+URZ], R4 ;  /* 0x00000004050095a7 */ /* 0x000ea4000802007f */
[----:B--2---:R-:W-:Y:S05]  /*54c0*/  @!P1 BRA `(.L_x_22) ;  /* 0xfffffffc00f09947 */ /* 0x004fea000383ffff */
[----:B------:R-:W-:Y:S05]  /*54d0*/  BRA `(.L_x_21) ;  /* 0xffffffc0008c7947 */ /* 0x000fea000383ffff */
.L_x_103:
[----:B------:R-:W-:Y:S01]  /*54e0*/  BSSY B1, `(.L_x_124) ;  /* 0x0000006000017945 */ /* 0x000fe20003800000 */
[----:B------:R-:W-:-:S07]  /*54f0*/  IMAD.MOV.U32 R15, RZ, RZ, -0x1 ;  /* 0xffffffffff0f7424 */ /* 0x000fce00078e00ff */
[----:B------:R-:W-:Y:S05]  /*5500*/  WARPSYNC.COLLECTIVE R15, `(.L_x_125) ;  /* 0x000000000f0c7348 */ /* 0x000fea0003c00000 */
[----:B------:R-:W-:Y:S02]  /*5510*/  ELECT P6, UR62, PT ;  /* 0x00000000003e782f */ /* 0x000fe400038c0000 */
[----:B------:R-:W-:Y:S01]  /*5520*/  MOV R14, UR62 ;  /* 0x0000003e000e7c02 */ /* 0x000fe20008000f00 */
[----:B------:R-:W-:Y:S10]  /*5530*/  ENDCOLLECTIVE ;  /* 0x000000000000791b */ /* 0x000ff40003800000 */
.L_x_125:
[----:B------:R-:W-:Y:S05]  /*5540*/  BSYNC B1 ;  /* 0x0000000000017941 */ /* 0x000fea0003800000 */
.L_x_124:
[----:B------:R-:W-:Y:S05]  /*5550*/  BRA `(.L_x_126) ;  /* 0xfffffff000287947 */ /* 0x000fea000383ffff */
.L_x_106:
[----:B0-----:R0:W1:Y:S02]  /*5560*/  SYNCS.PHASECHK.TRANS64.TRYWAIT P1, [R14+URZ+0x28], R7 ;  /* 0x000028070e0075a7 */ /* 0x001064000802017f */
[----:B-1----:R-:W-:Y:S05]  /*5570*/  @!P1 NANOSLEEP.SYNCS 0x989680 ;  /* 0x009896800000995d */ /* 0x002fea0003900000 */
[----:B------:R-:W1:Y:S02]  /*5580*/  @!P1 SYNCS.PHASECHK.TRANS64 P1, [R14+URZ+0x28], R7 ;  /* 0x000028070e0095a7 */ /* 0x000e64000802007f */
[----:B-1----:R-:W-:Y:S05]  /*5590*/  @!P1 BRA `(.L_x_106) ;  /* 0xfffffffc00f09947 */ /* 0x002fea000383ffff */
[----:B------:R-:W-:Y:S05]  /*55a0*/  BRA `(.L_x_127) ;  /* 0xfffffff0005c7947 */ /* 0x000fea000383ffff */
.L_x_115:
[----:B------:R-:W-:Y:S01]  /*55b0*/  BSSY B0, `(.L_x_128) ;  /* 0x0000006000007945 */ /* 0x000fe20003800000 */
[----:B------:R-:W-:-:S07]  /*55c0*/  IMAD.MOV.U32 R15, RZ, RZ, -0x1 ;  /* 0xffffffffff0f7424 */ /* 0x000fce00078e00ff */
[----:B------:R-:W-:Y:S05]  /*55d0*/  WARPSYNC.COLLECTIVE R15, `(.L_x_129) ;  /* 0x000000000f0c7348 */ /* 0x000fea0003c00000 */
[----:B------:R-:W-:Y:S02]  /*55e0*/  ELECT P6, UR62, PT ;  /* 0x00000000003e782f */ /* 0x000fe400038c0000 */
[----:B------:R-:W-:Y:S01]  /*55f0*/  MOV R14, UR62 ;  /* 0x0000003e000e7c02 */ /* 0x000fe20008000f00 */
[----:B------:R-:W-:Y:S10]  /*5600*/  ENDCOLLECTIVE ;  /* 0x000000000000791b */ /* 0x000ff40003800000 */
.L_x_129:
[----:B------:R-:W-:Y:S05]  /*5610*/  BSYNC B0 ;  /* 0x0000000000007941 */ /* 0x000fea0003800000 */
.L_x_128:
[----:B------:R-:W-:Y:S05]  /*5620*/  BRA `(.L_x_130) ;  /* 0xfffffff800ac7947 */ /* 0x000fea000383ffff */
.L_x_119:
[----:B0-----:R0:W1:Y:S02]  /*5630*/  SYNCS.PHASECHK.TRANS64.TRYWAIT P0, [R7+URZ], R2 ;  /* 0x00000002070075a7 */ /* 0x001064000800017f */
[----:B-1----:R-:W-:Y:S05]  /*5640*/  @!P0 NANOSLEEP.SYNCS 0x989680 ;  /* 0x009896800000895d */ /* 0x002fea0003900000 */
[----:B------:R-:W1:Y:S02]  /*5650*/  @!P0 SYNCS.PHASECHK.TRANS64 P0, [R7+URZ], R2 ;  /* 0x00000002070085a7 */ /* 0x000e64000800007f */
[----:B-1----:R-:W-:Y:S05]  /*5660*/  @!P0 BRA `(.L_x_119) ;  /* 0xfffffffc00f08947 */ /* 0x002fea000383ffff */
[----:B------:R-:W-:Y:S05]  /*5670*/  BRA `(.L_x_131) ;  /* 0xfffffff800ec7947 */ /* 0x000fea000383ffff */
.L_x_120:
[----:B0-----:R0:W1:Y:S02]  /*5680*/  SYNCS.PHASECHK.TRANS64.TRYWAIT P0, [R9+URZ], R4 ;  /* 0x00000004090075a7 */ /* 0x001064000800017f */
[----:B-1----:R-:W-:Y:S05]  /*5690*/  @!P0 NANOSLEEP.SYNCS 0x989680 ;  /* 0x009896800000895d */ /* 0x002fea0003900000 */
[----:B------:R-:W1:Y:S02]  /*56a0*/  @!P0 SYNCS.PHASECHK.TRANS64 P0, [R9+URZ], R4 ;  /* 0x00000004090085a7 */ /* 0x000e64000800007f */
[----:B-1----:R-:W-:Y:S05]  /*56b0*/  @!P0 BRA `(.L_x_120) ;  /* 0xfffffffc00f08947 */ /* 0x002fea000383ffff */
[----:B------:R-:W-:Y:S05]  /*56c0*/  BRA `(.L_x_132) ;  /* 0xfffffff800fc7947 */ /* 0x000fea000383ffff */
.L_x_121:
[----:B0-----:R0:W1:Y:S02]  /*56d0*/  SYNCS.PHASECHK.TRANS64.TRYWAIT P0, [R6+URZ], R5 ;  /* 0x00000005060075a7 */ /* 0x001064000800017f */
[----:B-1----:R-:W-:Y:S05]  /*56e0*/  @!P0 NANOSLEEP.SYNCS 0x989680 ;  /* 0x009896800000895d */ /* 0x002fea0003900000 */
[----:B------:R-:W1:Y:S02]  /*56f0*/  @!P0 SYNCS.PHASECHK.TRANS64 P0, [R6+URZ], R5 ;  /* 0x00000005060085a7 */ /* 0x000e64000800007f */
[----:B-1----:R-:W-:Y:S05]  /*5700*/  @!P0 BRA `(.L_x_121) ;  /* 0xfffffffc00f08947 */ /* 0x002fea000383ffff */
[----:B------:R-:W-:Y:S05]  /*5710*/  BRA `(.L_x_133) ;  /* 0xfffffffc000c7947 */ /* 0x000fea000383ffff */
.L_x_122:
[----:B-1----:R1:W2:Y:S02]  /*5720*/  SYNCS.PHASECHK.TRANS64.TRYWAIT P0, [R9+URZ], R4 ;  /* 0x00000004090075a7 */ /* 0x0022a4000800017f */
[----:B--2---:R-:W-:Y:S05]  /*5730*/  @!P0 NANOSLEEP.SYNCS 0x989680 ;  /* 0x009896800000895d */ /* 0x004fea0003900000 */
[----:B------:R-:W2:Y:S02]  /*5740*/  @!P0 SYNCS.PHASECHK.TRANS64 P0, [R9+URZ], R4 ;  /* 0x00000004090085a7 */ /* 0x000ea4000800007f */
[----:B--2---:R-:W-:Y:S05]  /*5750*/  @!P0 BRA `(.L_x_122) ;  /* 0xfffffffc00f08947 */ /* 0x004fea000383ffff */
[----:B------:R-:W-:Y:S05]  /*5760*/  BRA `(.L_x_134) ;  /* 0xfffffffc00147947 */ /* 0x000fea000383ffff */
.L_x_135:
[----:B------:R-:W-:-:S00]  /*5770*/  BRA `(.L_x_135) ;  /* 0xfffffffc00fc7947 */ /* 0x000fc0000383ffff */
[----:B------:R-:W-:-:S00]  /*5780*/  NOP ;  /* 0x0000000000007918 */ /* 0x000fc00000000000 */
[----:B------:R-:W-:-:S00]  /*5790*/  NOP ;  /* 0x0000000000007918 */ /* 0x000fc00000000000 */
[----:B------:R-:W-:-:S00]  /*57a0*/  NOP ;  /* 0x0000000000007918 */ /* 0x000fc00000000000 */
[----:B------:R-:W-:-:S00]  /*57b0*/  NOP ;  /* 0x0000000000007918 */ /* 0x000fc00000000000 */
[----:B------:R-:W-:-:S00]  /*57c0*/  NOP ;  /* 0x0000000000007918 */ /* 0x000fc00000000000 */
[----:B------:R-:W-:-:S00]  /*57d0*/  NOP ;  /* 0x0000000000007918 */ /* 0x000fc00000000000 */
[----:B------:R-:W-:-:S00]  /*57e0*/  NOP ;  /* 0x0000000000007918 */ /* 0x000fc00000000000 */
[----:B------:R-:W-:-:S00]  /*57f0*/  NOP ;  /* 0x0000000000007918 */ /* 0x000fc00000000000 */
.L_x_136:


//--------------------- .nv.global.init           --------------------------
	.section	.nv.global.init,"aw",@progbits
.nv.global.init:
	.type		$str$22,@object
	.size		$str$22,($str$23 - $str$22)
$str$22:
        /*0000*/ 	.byte	0x6b, 0x5f, 0x74, 0x69, 0x6c, 0x65, 0x5f, 0x63, 0x6f, 0x75, 0x6e, 0x74, 0x20, 0x3e, 0x3d, 0x20
        /*0010*/ 	.byte	0x31, 0x00
	.type		$str$23,@object
	.size		$str$23,(__unnamed_1 - $str$23)
$str$23:
        /*0012*/ 	.byte	0x2f, 0x74, 0x6d, 0x70, 0x2f, 0x63, 0x75, 0x74, 0x6c, 0x61, 0x73, 0x73, 0x5f, 0x73, 0x77, 0x65
        /*0022*/ 	.byte	0x65, 0x70, 0x5f, 0x73, 0x72, 0x63, 0x2f, 0x69, 0x6e, 0x63, 0x6c, 0x75, 0x64, 0x65, 0x2f, 0x63
        /*0032*/ 	.byte	0x75, 0x74, 0x6c, 0x61, 0x73, 0x73, 0x2f, 0x67, 0x65, 0x6d, 0x6d, 0x2f, 0x63, 0x6f, 0x6c, 0x6c
        /*0042*/ 	.byte	0x65, 0x63, 0x74, 0x69, 0x76, 0x65, 0x2f, 0x73, 0x6d, 0x39, 0x30, 0x5f, 0x6d, 0x6d, 0x61, 0x5f
        /*0052*/ 	.byte	0x74, 0x6d, 0x61, 0x5f, 0x67, 0x6d, 0x6d, 0x61, 0x5f, 0x73, 0x73, 0x5f, 0x77, 0x61, 0x72, 0x70
        /*0062*/ 	.byte	0x73, 0x70, 0x65, 0x63, 0x69, 0x61, 0x6c, 0x69, 0x7a, 0x65, 0x64, 0x2e, 0x68, 0x70, 0x70, 0x00
	.type		__unnamed_1,@object
	.size		__unnamed_1,(.L_0 - __unnamed_1)
__unnamed_1:
        /*0072*/ 	.byte	0x76, 0x6f, 0x69, 0x64, 0x20, 0x63, 0x75, 0x74, 0x6c, 0x61, 0x73, 0x73, 0x3a, 0x3a, 0x67, 0x65
        /* <DEDUP_REMOVED lines=171> */
        /*0b32*/ 	.byte	0x3a, 0x3a, 0x69, 0x64, 0x65, 0x6e, 0x74, 0x69, 0x74, 0x79, 0x5d, 0x00
.L_0:


//--------------------- .nv.shared._ZN7cutlass13device_kernelINS_4gemm6kernel13GemmUniversalIN4cute5tupleIJiiiiEEENS1_10collective13CollectiveMmaINS1_34MainloopSm90TmaGmmaWarpSpecializedILi5ENS5_IJNS4_1CILi1EEESB_SB_EEENS1_35KernelTmaWarpSpecializedCooperativeEEENS5_IJNSA_ILi128EEENSA_ILi64EEENSA_ILi32EEEEEEaNS5_IJlSB_lEEEaSJ_NS4_8TiledMMAINS4_8MMA_AtomIJNS4_4SM904GMMA26MMA_64x64x32_S32S8S8_SS_TNEEEENS4_6LayoutINS5_IJNSA_ILi2EEESB_SB_EEENS5_IJSB_NSA_ILi0EEEST_EEEEENS5_IJNS4_10UnderscoreESW_SW_EEEEENS4_13SM90_TMA_LOADENS4_14ComposedLayoutINS4_7SwizzleILi1ELi4ELi3EEENS4_18smem_ptr_flag_bitsILi8EEENSQ_INS5_IJNSA_ILi8EEESH_EEENS5_IJSH_SB_EEEEEEEvNS4_8identityESZ_S19_vS1A_EENS_8epilogue10collective6detail29Sm90TmaWarpSpecializedAdapterINS1D_15DefaultEpilogueIaSJ_SJ_NS1C_6thread17LinearCombinationIaLi1EiiLNS1H_9ScaleType4KindE0ELNS_15FloatRoundStyleE2EaEENS1_15EpilogueDefaultEEEEEvvEEEEvNT_6ParamsE --------------------------
	.section	.nv.shared._ZN7cutlass13device_kernelINS_4gemm6kernel13GemmUniversalIN4cute5tupleIJiiiiEEENS1_10collective13CollectiveMmaINS1_34MainloopSm90TmaGmmaWarpSpecializedILi5ENS5_IJNS4_1CILi1EEESB_SB_EEENS1_35KernelTmaWarpSpecializedCooperativeEEENS5_IJNSA_ILi128EEENSA_ILi64EEENSA_ILi32EEEEEEaNS5_IJlSB_lEEEaSJ_NS4_8TiledMMAINS4_8MMA_AtomIJNS4_4SM904GMMA26MMA_64x64x32_S32S8S8_SS_TNEEEENS4_6LayoutINS5_IJNSA_ILi2EEESB_SB_EEENS5_IJSB_NSA_ILi0EEEST_EEEEENS5_IJNS4_10UnderscoreESW_SW_EEEEENS4_13SM90_TMA_LOADENS4_14ComposedLayoutINS4_7SwizzleILi1ELi4ELi3EEENS4_18smem_ptr_flag_bitsILi8EEENSQ_INS5_IJNSA_ILi8EEESH_EEENS5_IJSH_SB_EEEEEEEvNS4_8identityESZ_S19_vS1A_EENS_8epilogue10collective6detail29Sm90TmaWarpSpecializedAdapterINS1D_15DefaultEpilogueIaSJ_SJ_NS1C_6thread17LinearCombinationIaLi1EiiLNS1H_9ScaleType4KindE0ELNS_15FloatRoundStyleE2EaEENS1_15EpilogueDefaultEEEEEvvEEEEvNT_6ParamsE,"aw",@nobits
	.sectionflags	@""
	.align	16
	.zero		1024


//--------------------- .nv.shared.reserved.0     --------------------------
	.section	.nv.shared.reserved.0,"aw",@nobits
	.weak		__nv_reservedSMEM_offset_0_alias
	.size		__nv_reservedSMEM_offset_0_alias, 0, 0
	.other		__nv_reservedSMEM_offset_0_alias,@"STO_CUDA_RESERVED_SHARED STV_DEFAULT"
__nv_reservedSMEM_offset_0_alias:
	.zero		0


//--------------------- .nv.global                --------------------------
	.section	.nv.global,"aw",@nobits
.nv.global:
	.type		_ZN40_INTERNAL_1cfb8b0f_4_k_cu_4c79bd5d_272234cute1_E,@object
	.size		_ZN40_INTERNAL_1cfb8b0f_4_k_cu_4c79bd5d_272234cute1_E,(_ZN40_INTERNAL_1cfb8b0f_4_k_cu_4c79bd5d_272234cuda3std3__45__cpo6cbeginE - _ZN40_INTERNAL_1cfb8b0f_4_k_cu_4c79bd5d_272234cute1_E)
_ZN40_INTERNAL_1cfb8b0f_4_k_cu_4c79bd5d_272234cute1_E:
	.zero		1
	.type		_ZN40_INTERNAL_1cfb8b0f_4_k_cu_4c79bd5d_272234cuda3std3__45__cpo6cbeginE,@object
	.size		_ZN40_INTERNAL_1cfb8b0f_4_k_cu_4c79bd5d_272234cuda3std3__45__cpo6cbeginE,(_ZN40_INTERNAL_1cfb8b0f_4_k_cu_4c79bd5d_272234cuda3std3__48in_placeE - _ZN40_INTERNAL_1cfb8b0f_4_k_cu_4c79bd5d_272234cuda3std3__45__cpo6cbeginE)
_ZN40_INTERNAL_1cfb8b0f_4_k_cu_4c79bd5d_272234cuda3std3__45__cpo6cbeginE:
	.zero		1
	.type		_ZN40_INTERNAL_1cfb8b0f_4_k_cu_4c79bd5d_272234cuda3std3__48in_placeE,@object
	.size		_ZN40_INTERNAL_1cfb8b0f_4_k_cu_4c79bd5d_272234cuda3std3__48in_placeE,(_ZN40_INTERNAL_1cfb8b0f_4_k_cu_4c79bd5d_272234cuda3std6ranges3__45__cpo9iter_moveE - _ZN40_INTERNAL_1cfb8b0f_4_k_cu_4c79bd5d_272234cuda3std3__48in_placeE)
_ZN40_INTERNAL_1cfb8b0f_4_k_cu_4c79bd5d_272234cuda3std3__48in_placeE:
	.zero		1
	.type		_ZN40_INTERNAL_1cfb8b0f_4_k_cu_4c79bd5d_272234cuda3std6ranges3__45__cpo9iter_moveE,@object
	.size		_ZN40_INTERNAL_1cfb8b0f_4_k_cu_4c79bd5d_272234cuda3std6ranges3__45__cpo9iter_moveE,(_ZN40_INTERNAL_1cfb8b0f_4_k_cu_4c79bd5d_272234cuda3std3__45__cpo5beginE - _ZN40_INTERNAL_1cfb8b0f_4_k_cu_4c79bd5d_272234cuda3std6ranges3__45__cpo9iter_moveE)
_ZN40_INTERNAL_1cfb8b0f_4_k_cu_4c79bd5d_272234cuda3std6ranges3__45__cpo9iter_moveE:
	.zero		1
	.type		_ZN40_INTERNAL_1cfb8b0f_4_k_cu_4c79bd5d_272234cuda3std3__45__cpo5beginE,@object
	.size		_ZN40_INTERNAL_1cfb8b0f_4_k_cu_4c79bd5d_272234cuda3std3__45__cpo5beginE,(_ZN40_INTERNAL_1cfb8b0f_4_k_cu_4c79bd5d_272234cuda3std3__442_GLOBAL__N__1cfb8b0f_4_k_cu_4c79bd5d_272236ignoreE - _ZN40_INTERNAL_1cfb8b0f_4_k_cu_4c79bd5d_272234cuda3std3__45__cpo5beginE)
_ZN40_INTERNAL_1cfb8b0f_4_k_cu_4c79bd5d_272234cuda3std3__45__cpo5beginE:
	.zero		1
	.type		_ZN40_INTERNAL_1cfb8b0f_4_k_cu_4c79bd5d_272234cuda3std3__442_GLOBAL__N__1cfb8b0f_4_k_cu_4c79bd5d_272236ignoreE,@object
	.size		_ZN40_INTERNAL_1cfb8b0f_4_k_cu_4c79bd5d_272234cuda3std3__442_GLOBAL__N__1cfb8b0f_4_k_cu_4c79bd5d_272236ignoreE,(_ZN40_INTERNAL_1cfb8b0f_4_k_cu_4c79bd5d_272234cute7productE - _ZN40_INTERNAL_1cfb8b0f_4_k_cu_4c79bd5d_272234cuda3std3__442_GLOBAL__N__1cfb8b0f_4_k_cu_4c79bd5d_272236ignoreE)
_ZN40_INTERNAL_1cfb8b0f_4_k_cu_4c79bd5d_272234cuda3std3__442_GLOBAL__N__1cfb8b0f_4_k_cu_4c79bd5d_272236ignoreE:
	.zero		1
	.type		_ZN40_INTERNAL_1cfb8b0f_4_k_cu_4c79bd5d_272234cute7productE,@object
	.size		_ZN40_INTERNAL_1cfb8b0f_4_k_cu_4c79bd5d_272234cute7productE,(_ZN40_INTERNAL_1cfb8b0f_4_k_cu_4c79bd5d_272234cuda3std3__45__cpo3endE - _ZN40_INTERNAL_1cfb8b0f_4_k_cu_4c79bd5d_272234cute7productE)
_ZN40_INTERNAL_1cfb8b0f_4_k_cu_4c79bd5d_272234cute7productE:
	.zero		1
	.type		_ZN40_INTERNAL_1cfb8b0f_4_k_cu_4c79bd5d_272234cuda3std3__45__cpo3endE,@object
	.size		_ZN40_INTERNAL_1cfb8b0f_4_k_cu_4c79bd5d_272234cuda3std3__45__cpo3endE,(_ZN40_INTERNAL_1cfb8b0f_4_k_cu_4c79bd5d_272234cuda3std3__419piecewise_constructE - _ZN40_INTERNAL_1cfb8b0f_4_k_cu_4c79bd5d_272234cuda3std3__45__cpo3endE)
_ZN40_INTERNAL_1cfb8b0f_4_k_cu_4c79bd5d_272234cuda3std3__45__cpo3endE:
	.zero		1
	.type		_ZN40_INTERNAL_1cfb8b0f_4_k_cu_4c79bd5d_272234cuda3std3__419piecewise_constructE,@object
	.size		_ZN40_INTERNAL_1cfb8b0f_4_k_cu_4c79bd5d_272234cuda3std3__419piecewise_constructE,(_ZN40_INTERNAL_1cfb8b0f_4_k_cu_4c79bd5d_272234cuda3std3__45__cpo4cendE - _ZN40_INTERNAL_1cfb8b0f_4_k_cu_4c79bd5d_272234cuda3std3__419piecewise_constructE)
_ZN40_INTERNAL_1cfb8b0f_4_k_cu_4c79bd5d_272234cuda3std3__419piecewise_constructE:
	.zero		1
	.type		_ZN40_INTERNAL_1cfb8b0f_4_k_cu_4c79bd5d_272234cuda3std3__45__cpo4cendE,@object
	.size		_ZN40_INTERNAL_1cfb8b0f_4_k_cu_4c79bd5d_272234cuda3std3__45__cpo4cendE,(_ZN40_INTERNAL_1cfb8b0f_4_k_cu_4c79bd5d_272234cuda3std6ranges3__45__cpo4swapE - _ZN40_INTERNAL_1cfb8b0f_4_k_cu_4c79bd5d_272234cuda3std3__45__cpo4cendE)
_ZN40_INTERNAL_1cfb8b0f_4_k_cu_4c79bd5d_272234cuda3std3__45__cpo4cendE:
	.zero		1
	.type		_ZN40_INTERNAL_1cfb8b0f_4_k_cu_4c79bd5d_272234cuda3std6ranges3__45__cpo4swapE,@object
	.size		_ZN40_INTERNAL_1cfb8b0f_4_k_cu_4c79bd5d_272234cuda3std6ranges3__45__cpo4swapE,(.L_8 - _ZN40_INTERNAL_1cfb8b0f_4_k_cu_4c79bd5d_272234cuda3std6ranges3__45__cpo4swapE)
_ZN40_INTERNAL_1cfb8b0f_4_k_cu_4c79bd5d_272234cuda3std6ranges3__45__cpo4swapE:
	.zero		1
.L_8:


//--------------------- .nv.constant0._ZN7cutlass13device_kernelINS_4gemm6kernel13GemmUniversalIN4cute5tupleIJiiiiEEENS1_10collective13CollectiveMmaINS1_34MainloopSm90TmaGmmaWarpSpecializedILi5ENS5_IJNS4_1CILi1EEESB_SB_EEENS1_35KernelTmaWarpSpecializedCooperativeEEENS5_IJNSA_ILi128EEENSA_ILi64EEENSA_ILi32EEEEEEaNS5_IJlSB_lEEEaSJ_NS4_8TiledMMAINS4_8MMA_AtomIJNS4_4SM904GMMA26MMA_64x64x32_S32S8S8_SS_TNEEEENS4_6LayoutINS5_IJNSA_ILi2EEESB_SB_EEENS5_IJSB_NSA_ILi0EEEST_EEEEENS5_IJNS4_10UnderscoreESW_SW_EEEEENS4_13SM90_TMA_LOADENS4_14ComposedLayoutINS4_7SwizzleILi1ELi4ELi3EEENS4_18smem_ptr_flag_bitsILi8EEENSQ_INS5_IJNSA_ILi8EEESH_EEENS5_IJSH_SB_EEEEEEEvNS4_8identityESZ_S19_vS1A_EENS_8epilogue10collective6detail29Sm90TmaWarpSpecializedAdapterINS1D_15DefaultEpilogueIaSJ_SJ_NS1C_6thread17LinearCombinationIaLi1EiiLNS1H_9ScaleType4KindE0ELNS_15FloatRoundStyleE2EaEENS1_15EpilogueDefaultEEEEEvvEEEEvNT_6ParamsE --------------------------
	.section	.nv.constant0._ZN7cutlass13device_kernelINS_4gemm6kernel13GemmUniversalIN4cute5tupleIJiiiiEEENS1_10collective13CollectiveMmaINS1_34MainloopSm90TmaGmmaWarpSpecializedILi5ENS5_IJNS4_1CILi1EEESB_SB_EEENS1_35KernelTmaWarpSpecializedCooperativeEEENS5_IJNSA_ILi128EEENSA_ILi64EEENSA_ILi32EEEEEEaNS5_IJlSB_lEEEaSJ_NS4_8TiledMMAINS4_8MMA_AtomIJNS4_4SM904GMMA26MMA_64x64x32_S32S8S8_SS_TNEEEENS4_6LayoutINS5_IJNSA_ILi2EEESB_SB_EEENS5_IJSB_NSA_ILi0EEEST_EEEEENS5_IJNS4_10UnderscoreESW_SW_EEEEENS4_13SM90_TMA_LOADENS4_14ComposedLayoutINS4_7SwizzleILi1ELi4ELi3EEENS4_18smem_ptr_flag_bitsILi8EEENSQ_INS5_IJNSA_ILi8EEESH_EEENS5_IJSH_SB_EEEEEEEvNS4_8identityESZ_S19_vS1A_EENS_8epilogue10collective6detail29Sm90TmaWarpSpecializedAdapterINS1D_15DefaultEpilogueIaSJ_SJ_NS1C_6thread17LinearCombinationIaLi1EiiLNS1H_9ScaleType4KindE0ELNS_15FloatRoundStyleE2EaEENS1_15EpilogueDefaultEEEEEvvEEEEvNT_6ParamsE,"a",@progbits
	.sectionflags	@""
	.align	4
.nv.constant0._ZN7cutlass13device_kernelINS_4gemm6kernel13GemmUniversalIN4cute5tupleIJiiiiEEENS1_10collective13CollectiveMmaINS1_34MainloopSm90TmaGmmaWarpSpecializedILi5ENS5_IJNS4_1CILi1EEESB_SB_EEENS1_35KernelTmaWarpSpecializedCooperativeEEENS5_IJNSA_ILi128EEENSA_ILi64EEENSA_ILi32EEEEEEaNS5_IJlSB_lEEEaSJ_NS4_8TiledMMAINS4_8MMA_AtomIJNS4_4SM904GMMA26MMA_64x64x32_S32S8S8_SS_TNEEEENS4_6LayoutINS5_IJNSA_ILi2EEESB_SB_EEENS5_IJSB_NSA_ILi0EEEST_EEEEENS5_IJNS4_10UnderscoreESW_SW_EEEEENS4_13SM90_TMA_LOADENS4_14ComposedLayoutINS4_7SwizzleILi1ELi4ELi3EEENS4_18smem_ptr_flag_bitsILi8EEENSQ_INS5_IJNSA_ILi8EEESH_EEENS5_IJSH_SB_EEEEEEEvNS4_8identityESZ_S19_vS1A_EENS_8epilogue10collective6detail29Sm90TmaWarpSpecializedAdapterINS1D_15DefaultEpilogueIaSJ_SJ_NS1C_6thread17LinearCombinationIaLi1EiiLNS1H_9ScaleType4KindE0ELNS_15FloatRoundStyleE2EaEENS1_15EpilogueDefaultEEEEEvvEEEEvNT_6ParamsE:
	.zero		1664


//--------------------- SYMBOLS --------------------------

	.type		.nv.reservedSmem.offset0,@object
	.size		.nv.reservedSmem.offset0,0x4
	.type		__assertfail,@function
